def attn_fwd(
    Q,
    K,
    V,
    Out,
    Lse,
    sm_scale,
    stride_qz,
    stride_qh,
    stride_qm,
    stride_qk,
    stride_kz,
    stride_kh,
    stride_kn,
    stride_kk,
    stride_vz,
    stride_vh,
    stride_vn,
    stride_vk,
    stride_oz,
    stride_oh,
    stride_om,
    stride_ok,
    seqlen_q,
    seqlen_k,
    BLOCK_M: tl.constexpr,
    BLOCK_N: tl.constexpr,
    HEAD_DIM: tl.constexpr,
    CAUSAL: tl.constexpr,
):
    start_m = tl.program_id(0)
    off_hz = tl.program_id(1)
    q_off = off_hz * stride_qh
    k_off = off_hz * stride_kh
    v_off = off_hz * stride_vh
    offs_m = start_m * BLOCK_M + tl.arange(0, BLOCK_M)
    offs_d = tl.arange(0, HEAD_DIM)
    offs_n = tl.arange(0, BLOCK_N)
    q_ptrs = Q + q_off + offs_m[:, None] * stride_qm + offs_d[None, :] * stride_qk
    k_ptrs = K + k_off + offs_d[:, None] * stride_kk + offs_n[None, :] * stride_kn
    v_ptrs = V + v_off + offs_n[:, None] * stride_vn + offs_d[None, :] * stride_vk
    m_i = tl.full([BLOCK_M], float("-inf"), dtype=tl.float32)
    l_i = tl.zeros([BLOCK_M], dtype=tl.float32) + 1.0
    acc = tl.zeros([BLOCK_M, HEAD_DIM], dtype=tl.float32)
    q = tl.load(q_ptrs)
    acc, l_i, m_i = _attn_fwd_inner(
        acc,
        l_i,
        m_i,
        q,
        k_ptrs,
        v_ptrs,
        sm_scale,
        stride_kn,
        stride_vn,
        start_m,
        seqlen_k,
        BLOCK_M,
        BLOCK_N,
        HEAD_DIM,
        CAUSAL,
    )
    acc = acc / l_i[:, None]
    lse = m_i + tl.math.log2(l_i) / 1.4426950408889634
    o_ptrs = (
        Out
        + off_hz * stride_oh
        + offs_m[:, None] * stride_om
        + offs_d[None, :] * stride_ok
    )
    tl.store(o_ptrs, acc.to(Out.dtype.element_ty))
    tl.store(Lse + off_hz * seqlen_q + offs_m, lse)

# config = {"BLOCK_M": 32, "BLOCK_N": 32, "HEAD_DIM": 128, "arch": "sm_100", "causal": true, "dtype": "bf16", "num_stages": 2, "num_warps": 4}
# arch = sm_100


// ===== COMPILED SASS (sm_100a) =====

	.target	sm_100a

	.elftype	@"ET_EXEC"


//--------------------- .note.nv.tkinfo           --------------------------
	.section	.note.nv.tkinfo,"",@"SHT_NOTE"
	.sectionflags	@"SHF_NOTE_NV_TKINFO"
	.tkinfo
        /*0018*/ 	.word	0x00000081
        /*0030*/ 	.string	""
        /*0030*/ 	.string	"ptxas-blackwell"
        /*0030*/ 	.string	"Cuda compilation tools, release 12.9, V12.9.86"
        /*0030*/ 	.string	"Build cuda_12.9.r12.9/compiler.36037853_0"
        /*0030*/ 	.string	"-v  -suppress-debug-info  -lineinfo  -arch sm_100a "



//--------------------- .note.nv.cuver            --------------------------
	.section	.note.nv.cuver,"",@"SHT_NOTE"
	.sectionflags	@"SHF_NOTE_NV_CUVER"
        /*0018*/ 	.short	0x0001
        /*001a*/ 	.short	0x0064
        /*001c*/ 	.short	0x0001
        /*001e*/ 	.short	0x0000
        /*0020*/ 	.short	0x0001
        /*0022*/ 	.short	0x0000


//--------------------- .nv.info                  --------------------------
	.section	.nv.info,"",@"SHT_CUDA_INFO"
	.align	4


	//----- nvinfo : EIATTR_REGCOUNT
	.align		4
        /*0000*/ 	.byte	0x04, 0x2f
        /*0002*/ 	.short	(.L_2 - .L_1)
	.align		4
.L_1:
        /*0004*/ 	.word	index@(attn_fwd)
        /*0008*/ 	.word	0x000000f7


	//----- nvinfo : EIATTR_FRAME_SIZE
	.align		4
.L_2:
        /*000c*/ 	.byte	0x04, 0x11
        /*000e*/ 	.short	(.L_4 - .L_3)
	.align		4
.L_3:
        /*0010*/ 	.word	index@(attn_fwd)
        /*0014*/ 	.word	0x00000000


	//----- nvinfo : EIATTR_MIN_STACK_SIZE
	.align		4
.L_4:
        /*0018*/ 	.byte	0x04, 0x12
        /*001a*/ 	.short	(.L_6 - .L_5)
	.align		4
.L_5:
        /*001c*/ 	.word	index@(attn_fwd)
        /*0020*/ 	.word	0x00000000
.L_6:


//--------------------- .nv.info.attn_fwd         --------------------------
	.section	.nv.info.attn_fwd,"",@"SHT_CUDA_INFO"
	.sectionflags	@""
	.align	4


	//----- nvinfo : EIATTR_CUDA_API_VERSION
	.align		4
        /*0000*/ 	.byte	0x04, 0x37
        /*0002*/ 	.short	(.L_8 - .L_7)
.L_7:
        /*0004*/ 	.word	0x00000081


	//----- nvinfo : EIATTR_KPARAM_INFO
	.align		4
.L_8:
        /*0008*/ 	.byte	0x04, 0x17
        /*000a*/ 	.short	(.L_10 - .L_9)
.L_9:
        /*000c*/ 	.word	0x00000000
        /*0010*/ 	.short	0x0019
        /*0012*/ 	.short	0x0080
        /*0014*/ 	.byte	0x00, 0xf4, 0x21, 0x00


	//----- nvinfo : EIATTR_KPARAM_INFO
	.align		4
.L_10:
        /*0018*/ 	.byte	0x04, 0x17
        /*001a*/ 	.short	(.L_12 - .L_11)
.L_11:
        /*001c*/ 	.word	0x00000000
        /*0020*/ 	.short	0x0018
        /*0022*/ 	.short	0x0078
        /*0024*/ 	.byte	0x00, 0xf4, 0x21, 0x00


	//----- nvinfo : EIATTR_KPARAM_INFO
	.align		4
.L_12:
        /*0028*/ 	.byte	0x04, 0x17
        /*002a*/ 	.short	(.L_14 - .L_13)
.L_13:
        /*002c*/ 	.word	0x00000000
        /*0030*/ 	.short	0x0017
        /*0032*/ 	.short	0x0070
        /*0034*/ 	.byte	0x00, 0xf0, 0x11, 0x00


	//----- nvinfo : EIATTR_KPARAM_INFO
	.align		4
.L_14:
        /*0038*/ 	.byte	0x04, 0x17
        /*003a*/ 	.short	(.L_16 - .L_15)
.L_15:
        /*003c*/ 	.word	0x00000000
        /*0040*/ 	.short	0x0016
        /*0042*/ 	.short	0x006c
        /*0044*/ 	.byte	0x00, 0xf0, 0x11, 0x00


	//----- nvinfo : EIATTR_KPARAM_INFO
	.align		4
.L_16:
        /*0048*/ 	.byte	0x04, 0x17
        /*004a*/ 	.short	(.L_18 - .L_17)
.L_17:
        /*004c*/ 	.word	0x00000000
        /*0050*/ 	.short	0x0015
        /*0052*/ 	.short	0x0068
        /*0054*/ 	.byte	0x00, 0xf0, 0x11, 0x00


	//----- nvinfo : EIATTR_KPARAM_INFO
	.align		4
.L_18:
        /*0058*/ 	.byte	0x04, 0x17
        /*005a*/ 	.short	(.L_20 - .L_19)
.L_19:
        /*005c*/ 	.word	0x00000000
        /*0060*/ 	.short	0x0014
        /*0062*/ 	.short	0x0064
        /*0064*/ 	.byte	0x00, 0xf0, 0x11, 0x00


	//----- nvinfo : EIATTR_KPARAM_INFO
	.align		4
.L_20:
        /*0068*/ 	.byte	0x04, 0x17
        /*006a*/ 	.short	(.L_22 - .L_21)
.L_21:
        /*006c*/ 	.word	0x00000000
        /*0070*/ 	.short	0x0013
        /*0072*/ 	.short	0x0060
        /*0074*/ 	.byte	0x00, 0xf0, 0x11, 0x00


	//----- nvinfo : EIATTR_KPARAM_INFO
	.align		4
.L_22:
        /*0078*/ 	.byte	0x04, 0x17
        /*007a*/ 	.short	(.L_24 - .L_23)
.L_23:
        /*007c*/ 	.word	0x00000000
        /*0080*/ 	.short	0x0012
        /*0082*/ 	.short	0x005c
        /*0084*/ 	.byte	0x00, 0xf0, 0x11, 0x00


	//----- nvinfo : EIATTR_KPARAM_INFO
	.align		4
.L_24:
        /*0088*/ 	.byte	0x04, 0x17
        /*008a*/ 	.short	(.L_26 - .L_25)
.L_25:
        /*008c*/ 	.word	0x00000000
        /*0090*/ 	.short	0x0011
        /*0092*/ 	.short	0x0058
        /*0094*/ 	.byte	0x00, 0xf0, 0x11, 0x00


	//----- nvinfo : EIATTR_KPARAM_INFO
	.align		4
.L_26:
        /*0098*/ 	.byte	0x04, 0x17
        /*009a*/ 	.short	(.L_28 - .L_27)
.L_27:
        /*009c*/ 	.word	0x00000000
        /*00a0*/ 	.short	0x0010
        /*00a2*/ 	.short	0x0054
        /*00a4*/ 	.byte	0x00, 0xf0, 0x11, 0x00


	//----- nvinfo : EIATTR_KPARAM_INFO
	.align		4
.L_28:
        /*00a8*/ 	.byte	0x04, 0x17
        /*00aa*/ 	.short	(.L_30 - .L_29)
.L_29:
        /*00ac*/ 	.word	0x00000000
        /*00b0*/ 	.short	0x000f
        /*00b2*/ 	.short	0x0050
        /*00b4*/ 	.byte	0x00, 0xf0, 0x11, 0x00


	//----- nvinfo : EIATTR_KPARAM_INFO
	.align		4
.L_30:
        /*00b8*/ 	.byte	0x04, 0x17
        /*00ba*/ 	.short	(.L_32 - .L_31)
.L_31:
        /*00bc*/ 	.word	0x00000000
        /*00c0*/ 	.short	0x000e
        /*00c2*/ 	.short	0x004c
        /*00c4*/ 	.byte	0x00, 0xf0, 0x11, 0x00


	//----- nvinfo : EIATTR_KPARAM_INFO
	.align		4
.L_32:
        /*00c8*/ 	.byte	0x04, 0x17
        /*00ca*/ 	.short	(.L_34 - .L_33)
.L_33:
        /*00cc*/ 	.word	0x00000000
        /*00d0*/ 	.short	0x000d
        /*00d2*/ 	.short	0x0048
        /*00d4*/ 	.byte	0x00, 0xf0, 0x11, 0x00


	//----- nvinfo : EIATTR_KPARAM_INFO
	.align		4
.L_34:
        /*00d8*/ 	.byte	0x04, 0x17
        /*00da*/ 	.short	(.L_36 - .L_35)
.L_35:
        /*00dc*/ 	.word	0x00000000
        /*00e0*/ 	.short	0x000c
        /*00e2*/ 	.short	0x0044
        /*00e4*/ 	.byte	0x00, 0xf0, 0x11, 0x00


	//----- nvinfo : EIATTR_KPARAM_INFO
	.align		4
.L_36:
        /*00e8*/ 	.byte	0x04, 0x17
        /*00ea*/ 	.short	(.L_38 - .L_37)
.L_37:
        /*00ec*/ 	.word	0x00000000
        /*00f0*/ 	.short	0x000b
        /*00f2*/ 	.short	0x0040
        /*00f4*/ 	.byte	0x00, 0xf0, 0x11, 0x00


	//----- nvinfo : EIATTR_KPARAM_INFO
	.align		4
.L_38:
        /*00f8*/ 	.byte	0x04, 0x17
        /*00fa*/ 	.short	(.L_40 - .L_39)
.L_39:
        /*00fc*/ 	.word	0x00000000
        /*0100*/ 	.short	0x000a
        /*0102*/ 	.short	0x003c
        /*0104*/ 	.byte	0x00, 0xf0, 0x11, 0x00


	//----- nvinfo : EIATTR_KPARAM_INFO
	.align		4
.L_40:
        /*0108*/ 	.byte	0x04, 0x17
        /*010a*/ 	.short	(.L_42 - .L_41)
.L_41:
        /*010c*/ 	.word	0x00000000
        /*0110*/ 	.short	0x0009
        /*0112*/ 	.short	0x0038
        /*0114*/ 	.byte	0x00, 0xf0, 0x11, 0x00


	//----- nvinfo : EIATTR_KPARAM_INFO
	.align		4
.L_42:
        /*0118*/ 	.byte	0x04, 0x17
        /*011a*/ 	.short	(.L_44 - .L_43)
.L_43:
        /*011c*/ 	.word	0x00000000
        /*0120*/ 	.short	0x0008
        /*0122*/ 	.short	0x0034
        /*0124*/ 	.byte	0x00, 0xf0, 0x11, 0x00


	//----- nvinfo : EIATTR_KPARAM_INFO
	.align		4
.L_44:
        /*0128*/ 	.byte	0x04, 0x17
        /*012a*/ 	.short	(.L_46 - .L_45)
.L_45:
        /*012c*/ 	.word	0x00000000
        /*0130*/ 	.short	0x0007
        /*0132*/ 	.short	0x0030
        /*0134*/ 	.byte	0x00, 0xf0, 0x11, 0x00


	//----- nvinfo : EIATTR_KPARAM_INFO
	.align		4
.L_46:
        /*0138*/ 	.byte	0x04, 0x17
        /*013a*/ 	.short	(.L_48 - .L_47)
.L_47:
        /*013c*/ 	.word	0x00000000
        /*0140*/ 	.short	0x0006
        /*0142*/ 	.short	0x002c
        /*0144*/ 	.byte	0x00, 0xf0, 0x11, 0x00


	//----- nvinfo : EIATTR_KPARAM_INFO
	.align		4
.L_48:
        /*0148*/ 	.byte	0x04, 0x17
        /*014a*/ 	.short	(.L_50 - .L_49)
.L_49:
        /*014c*/ 	.word	0x00000000
        /*0150*/ 	.short	0x0005
        /*0152*/ 	.short	0x0028
        /*0154*/ 	.byte	0x00, 0xf0, 0x11, 0x00


	//----- nvinfo : EIATTR_KPARAM_INFO
	.align		4
.L_50:
        /*0158*/ 	.byte	0x04, 0x17
        /*015a*/ 	.short	(.L_52 - .L_51)
.L_51:
        /*015c*/ 	.word	0x00000000
        /*0160*/ 	.short	0x0004
        /*0162*/ 	.short	0x0020
        /*0164*/ 	.byte	0x00, 0xf4, 0x21, 0x00


	//----- nvinfo : EIATTR_KPARAM_INFO
	.align		4
.L_52:
        /*0168*/ 	.byte	0x04, 0x17
        /*016a*/ 	.short	(.L_54 - .L_53)
.L_53:
        /*016c*/ 	.word	0x00000000
        /*0170*/ 	.short	0x0003
        /*0172*/ 	.short	0x0018
        /*0174*/ 	.byte	0x00, 0xf4, 0x21, 0x00


	//----- nvinfo : EIATTR_KPARAM_INFO
	.align		4
.L_54:
        /*0178*/ 	.byte	0x04, 0x17
        /*017a*/ 	.short	(.L_56 - .L_55)
.L_55:
        /*017c*/ 	.word	0x00000000
        /*0180*/ 	.short	0x0002
        /*0182*/ 	.short	0x0010
        /*0184*/ 	.byte	0x00, 0xf4, 0x21, 0x00


	//----- nvinfo : EIATTR_KPARAM_INFO
	.align		4
.L_56:
        /*0188*/ 	.byte	0x04, 0x17
        /*018a*/ 	.short	(.L_58 - .L_57)
.L_57:
        /*018c*/ 	.word	0x00000000
        /*0190*/ 	.short	0x0001
        /*0192*/ 	.short	0x0008
        /*0194*/ 	.byte	0x00, 0xf4, 0x21, 0x00


	//----- nvinfo : EIATTR_KPARAM_INFO
	.align		4
.L_58:
        /*0198*/ 	.byte	0x04, 0x17
        /*019a*/ 	.short	(.L_60 - .L_59)
.L_59:
        /*019c*/ 	.word	0x00000000
        /*01a0*/ 	.short	0x0000
        /*01a2*/ 	.short	0x0000
        /*01a4*/ 	.byte	0x00, 0xf4, 0x21, 0x00


	//----- nvinfo : EIATTR_SPARSE_MMA_MASK
	.align		4
.L_60:
        /*01a8*/ 	.byte	0x03, 0x50
        /*01aa*/ 	.short	0x0000


	//----- nvinfo : EIATTR_MAXREG_COUNT
	.align		4
        /*01ac*/ 	.byte	0x03, 0x1b
        /*01ae*/ 	.short	0x00ff


	//----- nvinfo : EIATTR_NUM_BARRIERS
	.align		4
        /*01b0*/ 	.byte	0x02, 0x4c
        /*01b2*/ 	.byte	0x01
	.zero		1


	//----- nvinfo : EIATTR_COOP_GROUP_MASK_REGIDS
	.align		4
        /*01b4*/ 	.byte	0x04, 0x29
        /*01b6*/ 	.short	(.L_62 - .L_61)


	//   ....[0]....
.L_61:
        /*01b8*/ 	.word	0xffffffff


	//   ....[1]....
        /*01bc*/ 	.word	0xffffffff


	//   ....[2]....
        /*01c0*/ 	.word	0xffffffff


	//   ....[3]....
        /*01c4*/ 	.word	0xffffffff


	//   ....[4]....
        /*01c8*/ 	.word	0xffffffff


	//   ....[5]....
        /*01cc*/ 	.word	0xffffffff


	//   ....[6]....
        /*01d0*/ 	.word	0xffffffff


	//   ....[7]....
        /*01d4*/ 	.word	0xffffffff


	//   ....[8]....
        /*01d8*/ 	.word	0xffffffff


	//   ....[9]....
        /*01dc*/ 	.word	0xffffffff


	//   ....[10]....
        /*01e0*/ 	.word	0xffffffff


	//   ....[11]....
        /*01e4*/ 	.word	0xffffffff


	//   ....[12]....
        /*01e8*/ 	.word	0xffffffff


	//   ....[13]....
        /*01ec*/ 	.word	0xffffffff


	//   ....[14]....
        /*01f0*/ 	.word	0xffffffff


	//   ....[15]....
        /*01f4*/ 	.word	0xffffffff


	//   ....[16]....
        /*01f8*/ 	.word	0xffffffff


	//   ....[17]....
        /*01fc*/ 	.word	0xffffffff


	//   ....[18]....
        /*0200*/ 	.word	0xffffffff


	//   ....[19]....
        /*0204*/ 	.word	0xffffffff


	//----- nvinfo : EIATTR_COOP_GROUP_INSTR_OFFSETS
	.align		4
.L_62:
        /*0208*/ 	.byte	0x04, 0x28
        /*020a*/ 	.short	(.L_64 - .L_63)


	//   ....[0]....
.L_63:
        /*020c*/ 	.word	0x00002b90


	//   ....[1]....
        /*0210*/ 	.word	0x00002bb0


	//   ....[2]....
        /*0214*/ 	.word	0x00002bc0


	//   ....[3]....
        /*0218*/ 	.word	0x00002bd0


	//   ....[4]....
        /*021c*/ 	.word	0x00002c00


	//   ....[5]....
        /*0220*/ 	.word	0x00002c30


	//   ....[6]....
        /*0224*/ 	.word	0x00002c40


	//   ....[7]....
        /*0228*/ 	.word	0x00002c50


	//   ....[8]....
        /*022c*/ 	.word	0x00002e00


	//   ....[9]....
        /*0230*/ 	.word	0x00002e20


	//   ....[10]....
        /*0234*/ 	.word	0x00003090


	//   ....[11]....
        /*0238*/ 	.word	0x000030a0


	//   ....[12]....
        /*023c*/ 	.word	0x000030c0


	//   ....[13]....
        /*0240*/ 	.word	0x000030d0


	//   ....[14]....
        /*0244*/ 	.word	0x00003100


	//   ....[15]....
        /*0248*/ 	.word	0x00003130


	//   ....[16]....
        /*024c*/ 	.word	0x00003140


	//   ....[17]....
        /*0250*/ 	.word	0x00003150


	//   ....[18]....
        /*0254*/ 	.word	0x00003210


	//   ....[19]....
        /*0258*/ 	.word	0x00003230


	//----- nvinfo : EIATTR_VRC_CTA_INIT_COUNT
	.align		4
.L_64:
        /*025c*/ 	.byte	0x02, 0x4a
	.zero		1
	.zero		1


	//----- nvinfo : EIATTR_EXIT_INSTR_OFFSETS
	.align		4
        /*0260*/ 	.byte	0x04, 0x1c
        /*0262*/ 	.short	(.L_66 - .L_65)


	//   ....[0]....
.L_65:
        /*0264*/ 	.word	0x00005b90


	//   ....[1]....
        /*0268*/ 	.word	0x00005bc0


	//----- nvinfo : EIATTR_REQNTID
	.align		4
.L_66:
        /*026c*/ 	.byte	0x04, 0x10
        /*026e*/ 	.short	(.L_68 - .L_67)
.L_67:
        /*0270*/ 	.word	0x00000080
        /*0274*/ 	.word	0x00000001
        /*0278*/ 	.word	0x00000001


	//----- nvinfo : EIATTR_CBANK_PARAM_SIZE
	.align		4
.L_68:
        /*027c*/ 	.byte	0x03, 0x19
        /*027e*/ 	.short	0x0088


	//----- nvinfo : EIATTR_PARAM_CBANK
	.align		4
        /*0280*/ 	.byte	0x04, 0x0a
        /*0282*/ 	.short	(.L_70 - .L_69)
	.align		4
.L_69:
        /*0284*/ 	.word	index@(.nv.constant0.attn_fwd)
        /*0288*/ 	.short	0x0380
        /*028a*/ 	.short	0x0088


	//----- nvinfo : EIATTR_SW_WAR
	.align		4
.L_70:
        /*028c*/ 	.byte	0x04, 0x36
        /*028e*/ 	.short	(.L_72 - .L_71)
.L_71:
        /*0290*/ 	.word	0x00000008
.L_72:


//--------------------- .nv.compat                --------------------------
	.section	.nv.compat,"",@"SHT_CUDA_COMPAT_INFO"
	.align	4
        /*0000*/ 	.byte	0x02, 0x02, 0x01, 0x00, 0x02, 0x05, 0x05, 0x00, 0x02, 0x03, 0x00, 0x00, 0x02, 0x06, 0x01, 0x00


//--------------------- .nv.callgraph             --------------------------
	.section	.nv.callgraph,"",@"SHT_CUDA_CALLGRAPH"
	.align	4
	.sectionentsize	8
	.align		4
        /*0000*/ 	.word	0x00000000
	.align		4
        /*0004*/ 	.word	0xffffffff
	.align		4
        /*0008*/ 	.word	0x00000000
	.align		4
        /*000c*/ 	.word	0xfffffffe
	.align		4
        /*0010*/ 	.word	0x00000000
	.align		4
        /*0014*/ 	.word	0xfffffffd
	.align		4
        /*0018*/ 	.word	0x00000000
	.align		4
        /*001c*/ 	.word	0xfffffffc


//--------------------- .nv.constant4             --------------------------
	.section	.nv.constant4,"a",@progbits
	.align	8
	.align		8
.nv.constant4:
        /*0000*/ 	.dword	_$_str


//--------------------- .text.attn_fwd            --------------------------
	.section	.text.attn_fwd,"ax",@progbits
	.align	128
        .global         attn_fwd
        .type           attn_fwd,@function
        .size           attn_fwd,(.L_x_3 - attn_fwd)
        .other          attn_fwd,@"STO_CUDA_ENTRY STV_DEFAULT"
attn_fwd:
.text.attn_fwd:
[----:B------:R-:W0:Y:S01]  /*0000*/  LDC R1, c[0x0][0x37c] ;  /* 0x0000df00ff017b82 */ /* 0x000e220000000800 */
[----:B------:R-:W1:Y:S07]  /*0010*/  S2R R19, SR_CTAID.X ;  /* 0x0000000000137919 */ /* 0x000e6e0000002500 */
[----:B------:R-:W2:Y:S01]  /*0020*/  S2UR UR7, SR_CTAID.Y ;  /* 0x00000000000779c3 */ /* 0x000ea20000002600 */
[----:B------:R-:W2:Y:S01]  /*0030*/  LDCU.64 UR4, c[0x0][0x3b0] ;  /* 0x00007600ff0477ac */ /* 0x000ea20008000a00 */
[----:B------:R-:W3:Y:S01]  /*0040*/  S2R R0, SR_TID.X ;  /* 0x0000000000007919 */ /* 0x000ee20000002100 */
[----:B------:R-:W4:Y:S05]  /*0050*/  LDCU.64 UR10, c[0x0][0x358] ;  /* 0x00006b00ff0a77ac */ /* 0x000f2a0008000a00 */
[----:B------:R-:W5:Y:S08]  /*0060*/  LDC R54, c[0x0][0x3b8] ;  /* 0x0000ee00ff367b82 */ /* 0x000f700000000800 */
[----:B------:R-:W0:Y:S01]  /*0070*/  LDC.64 R50, c[0x0][0x380] ;  /* 0x0000e000ff327b82 */ /* 0x000e220000000a00 */
[----:B--2---:R-:W-:-:S04]  /*0080*/  UIMAD UR4, UR7, UR4, URZ ;  /* 0x00000004070472a4 */ /* 0x004fc8000f8e02ff */
[----:B------:R-:W-:Y:S01]  /*0090*/  USHF.L.U32 UR6, UR4, 0x1, URZ ;  /* 0x0000000104067899 */ /* 0x000fe200080006ff */
[----:B-1----:R-:W-:Y:S01]  /*00a0*/  IMAD.SHL.U32 R19, R19, 0x20, RZ ;  /* 0x0000002013137824 */ /* 0x002fe200078e00ff */
[----:B---3--:R-:W-:-:S04]  /*00b0*/  SHF.R.U32.HI R18, RZ, 0x5, R0 ;  /* 0x00000005ff127819 */ /* 0x008fc80000011600 */
[----:B------:R-:W-:Y:S02]  /*00c0*/  LOP3.LUT R2, R19, 0x1f, R0, 0xf8, !PT ;  /* 0x0000001f13027812 */ /* 0x000fe400078ef800 */
[----:B------:R-:W-:-:S03]  /*00d0*/  SGXT.U32 R18, R18, 0x2 ;  /* 0x000000021212781a */ /* 0x000fc60000000000 */
[----:B------:R-:W-:Y:S01]  /*00e0*/  IMAD R3, R2, UR5, RZ ;  /* 0x0000000502037c24 */ /* 0x000fe2000f8e02ff */
[----:B------:R-:W-:Y:S01]  /*00f0*/  UIMAD.WIDE UR4, UR4, 0x2, URZ ;  /* 0x00000002040478a5 */ /* 0x000fe2000f8e02ff */
[----:B-----5:R-:W-:Y:S02]  /*0100*/  IMAD R6, R18, R54, RZ ;  /* 0x0000003612067224 */ /* 0x020fe400078e02ff */
[C---:B------:R-:W-:Y:S02]  /*0110*/  IMAD.SHL.U32 R5, R3.reuse, 0x2, RZ ;  /* 0x0000000203057824 */ /* 0x040fe400078e00ff */
[----:B------:R-:W-:-:S03]  /*0120*/  IMAD.HI R4, R3, 0x2, RZ ;  /* 0x0000000203047827 */ /* 0x000fc600078e02ff */
[----:B0-----:R-:W-:Y:S01]  /*0130*/  IADD3 R50, P0, P1, R5, UR6, R50 ;  /* 0x0000000605327c10 */ /* 0x001fe2000f91e032 */
[----:B------:R-:W-:-:S03]  /*0140*/  IMAD R3, R54, 0x4, R6 ;  /* 0x0000000436037824 */ /* 0x000fc600078e0206 */
[----:B------:R-:W-:Y:S01]  /*0150*/  IADD3.X R52, PT, PT, R4, UR5, R51, P0, P1 ;  /* 0x0000000504347c10 */ /* 0x000fe200087e2433 */
[----:B------:R-:W-:Y:S01]  /*0160*/  IMAD R7, R54, 0x4, R3 ;  /* 0x0000000436077824 */ /* 0x000fe200078e0203 */
[----:B------:R-:W-:-:S03]  /*0170*/  LEA R4, P0, R6, R50, 0x1 ;  /* 0x0000003206047211 */ /* 0x000fc600078008ff */
[----:B------:R-:W-:Y:S01]  /*0180*/  IMAD R11, R54, 0x4, R7 ;  /* 0x00000004360b7824 */ /* 0x000fe200078e0207 */
[----:B------:R-:W-:Y:S02]  /*0190*/  LEA R8, P1, R7, R50, 0x1 ;  /* 0x0000003207087211 */ /* 0x000fe400078208ff */
[----:B------:R-:W-:Y:S02]  /*01a0*/  LEA.HI.X.SX32 R5, R6, R52, 0x1, P0 ;  /* 0x0000003406057211 */ /* 0x000fe400000f0eff */
[----:B------:R-:W-:Y:S02]  /*01b0*/  LEA R6, P0, R3, R50, 0x1 ;  /* 0x0000003203067211 */ /* 0x000fe400078008ff */
[-C--:B------:R-:W-:Y:S01]  /*01c0*/  LEA.HI.X.SX32 R9, R7, R52.reuse, 0x1, P1 ;  /* 0x0000003407097211 */ /* 0x080fe200008f0eff */
[----:B----4-:R0:W2:Y:S01]  /*01d0*/  LDG.E.U16 R24, desc[UR10][R4.64] ;  /* 0x0000000a04187981 */ /* 0x0100a2000c1e1500 */
[----:B------:R-:W-:Y:S01]  /*01e0*/  LEA.HI.X.SX32 R7, R3, R52, 0x1, P0 ;  /* 0x0000003403077211 */ /* 0x000fe200000f0eff */
[----:B------:R-:W-:Y:S01]  /*01f0*/  IMAD R3, R54, 0x4, R11 ;  /* 0x0000000436037824 */ /* 0x000fe200078e020b */
[C---:B------:R-:W-:Y:S01]  /*0200*/  LEA R10, P0, R11.reuse, R50, 0x1 ;  /* 0x000000320b0a7211 */ /* 0x040fe200078008ff */
[----:B------:R1:W3:Y:S03]  /*0210*/  LDG.E.U16 R26, desc[UR10][R8.64] ;  /* 0x0000000a081a7981 */ /* 0x0002e6000c1e1500 */
[----:B------:R-:W-:Y:S01]  /*0220*/  LEA.HI.X.SX32 R11, R11, R52, 0x1, P0 ;  /* 0x000000340b0b7211 */ /* 0x000fe200000f0eff */
[----:B------:R-:W4:Y:S01]  /*0230*/  LDG.E.U16 R25, desc[UR10][R6.64] ;  /* 0x0000000a06197981 */ /* 0x000f22000c1e1500 */
[----:B------:R-:W-:-:S02]  /*0240*/  LEA R12, P0, R3, R50, 0x1 ;  /* 0x00000032030c7211 */ /* 0x000fc400078008ff */
[----:B------:R-:W-:Y:S01]  /*0250*/  LEA R15, R54, R3, 0x2 ;  /* 0x00000003360f7211 */ /* 0x000fe200078e10ff */
[----:B------:R5:W4:Y:S01]  /*0260*/  LDG.E.U16 R27, desc[UR10][R10.64] ;  /* 0x0000000a0a1b7981 */ /* 0x000b22000c1e1500 */
[----:B------:R-:W-:-:S03]  /*0270*/  LEA.HI.X.SX32 R13, R3, R52, 0x1, P0 ;  /* 0x00000034030d7211 */ /* 0x000fc600000f0eff */
[C---:B------:R-:W-:Y:S01]  /*0280*/  IMAD R3, R54.reuse, 0x4, R15 ;  /* 0x0000000436037824 */ /* 0x040fe200078e020f */
[-C--:B0-----:R-:W-:Y:S01]  /*0290*/  LEA R4, P0, R15, R50.reuse, 0x1 ;  /* 0x000000320f047211 */ /* 0x081fe200078008ff */
[----:B------:R0:W4:Y:S02]  /*02a0*/  LDG.E.U16 R28, desc[UR10][R12.64] ;  /* 0x0000000a0c1c7981 */ /* 0x000124000c1e1500 */
[C---:B------:R-:W-:Y:S01]  /*02b0*/  IMAD R16, R54.reuse, 0x4, R3 ;  /* 0x0000000436107824 */ /* 0x040fe200078e0203 */
[----:B------:R-:W-:Y:S02]  /*02c0*/  LEA R14, P1, R3, R50, 0x1 ;  /* 0x00000032030e7211 */ /* 0x000fe400078208ff */
[-C--:B------:R-:W-:Y:S02]  /*02d0*/  LEA.HI.X.SX32 R5, R15, R52.reuse, 0x1, P0 ;  /* 0x000000340f057211 */ /* 0x080fe400000f0eff */
[----:B------:R-:W-:Y:S01]  /*02e0*/  LEA.HI.X.SX32 R15, R3, R52, 0x1, P1 ;  /* 0x00000034030f7211 */ /* 0x000fe200008f0eff */
[----:B------:R-:W-:Y:S01]  /*02f0*/  IMAD R3, R54, 0x4, R16 ;  /* 0x0000000436037824 */ /* 0x000fe200078e0210 */
[C---:B-1----:R-:W-:Y:S01]  /*0300*/  LEA R8, P0, R16.reuse, R50, 0x1 ;  /* 0x0000003210087211 */ /* 0x042fe200078008ff */
[----:B------:R1:W4:Y:S03]  /*0310*/  LDG.E.U16 R29, desc[UR10][R4.64] ;  /* 0x0000000a041d7981 */ /* 0x000326000c1e1500 */
[----:B------:R-:W-:Y:S01]  /*0320*/  LEA.HI.X.SX32 R9, R16, R52, 0x1, P0 ;  /* 0x0000003410097211 */ /* 0x000fe200000f0eff */
[C---:B-----5:R-:W-:Y:S01]  /*0330*/  IMAD R11, R54.reuse, 0x4, R3 ;  /* 0x00000004360b7824 */ /* 0x060fe200078e0203 */
[C---:B------:R-:W-:Y:S01]  /*0340*/  LEA R6, P0, R3.reuse, R50, 0x1 ;  /* 0x0000003203067211 */ /* 0x040fe200078008ff */
[----:B------:R-:W5:Y:S03]  /*0350*/  LDG.E.U16 R30, desc[UR10][R14.64] ;  /* 0x0000000a0e1e7981 */ /* 0x000f66000c1e1500 */
[----:B------:R-:W-:Y:S01]  /*0360*/  LEA.HI.X.SX32 R7, R3, R52, 0x1, P0 ;  /* 0x0000003403077211 */ /* 0x000fe200000f0eff */
[C---:B------:R-:W-:Y:S01]  /*0370*/  IMAD R3, R54.reuse, 0x4, R11 ;  /* 0x0000000436037824 */ /* 0x040fe200078e020b */
[-C--:B------:R-:W-:Y:S01]  /*0380*/  LEA R10, P0, R11, R50.reuse, 0x1 ;  /* 0x000000320b0a7211 */ /* 0x080fe200078008ff */
[----:B------:R1:W5:Y:S02]  /*0390*/  LDG.E.U16 R31, desc[UR10][R8.64] ;  /* 0x0000000a081f7981 */ /* 0x000364000c1e1500 */
[----:B------:R-:W-:Y:S01]  /*03a0*/  IMAD R16, R54, 0x4, R3 ;  /* 0x0000000436107824 */ /* 0x000fe200078e0203 */
[----:B0-----:R-:W-:Y:S01]  /*03b0*/  LEA R12, P1, R3, R50, 0x1 ;  /* 0x00000032030c7211 */ /* 0x001fe200078208ff */
[----:B------:R0:W5:Y:S01]  /*03c0*/  LDG.E.U16 R32, desc[UR10][R6.64] ;  /* 0x0000000a06207981 */ /* 0x000162000c1e1500 */
[----:B------:R-:W-:-:S02]  /*03d0*/  LEA.HI.X.SX32 R11, R11, R52, 0x1, P0 ;  /* 0x000000340b0b7211 */ /* 0x000fc400000f0eff */
[----:B------:R-:W-:Y:S02]  /*03e0*/  LEA.HI.X.SX32 R13, R3, R52, 0x1, P1 ;  /* 0x00000034030d7211 */ /* 0x000fe400008f0eff */
[----:B-1----:R-:W-:Y:S01]  /*03f0*/  LEA R4, P0, R16, R50, 0x1 ;  /* 0x0000003210047211 */ /* 0x002fe200078008ff */
[----:B------:R1:W5:Y:S01]  /*0400*/  LDG.E.U16 R33, desc[UR10][R10.64] ;  /* 0x0000000a0a217981 */ /* 0x000362000c1e1500 */
[----:B------:R-:W-:Y:S02]  /*0410*/  LEA R3, R54, R16, 0x2 ;  /* 0x0000001036037211 */ /* 0x000fe400078e10ff */
[----:B------:R-:W-:Y:S01]  /*0420*/  LEA.HI.X.SX32 R5, R16, R52, 0x1, P0 ;  /* 0x0000003410057211 */ /* 0x000fe200000f0eff */
[----:B------:R1:W5:Y:S01]  /*0430*/  LDG.E.U16 R34, desc[UR10][R12.64] ;  /* 0x0000000a0c227981 */ /* 0x000362000c1e1500 */
[C---:B------:R-:W-:Y:S01]  /*0440*/  LEA R8, P0, R3.reuse, R50, 0x1 ;  /* 0x0000003203087211 */ /* 0x040fe200078008ff */
[C---:B------:R-:W-:Y:S02]  /*0450*/  IMAD R15, R54.reuse, 0x4, R3 ;  /* 0x00000004360f7824 */ /* 0x040fe400078e0203 */
[----:B------:R1:W5:Y:S01]  /*0460*/  LDG.E.U16 R35, desc[UR10][R4.64] ;  /* 0x0000000a04237981 */ /* 0x000362000c1e1500 */
[----:B------:R-:W-:Y:S01]  /*0470*/  LEA.HI.X.SX32 R9, R3, R52, 0x1, P0 ;  /* 0x0000003403097211 */ /* 0x000fe200000f0eff */
[----:B------:R-:W-:Y:S01]  /*0480*/  IMAD R3, R54, 0x4, R15 ;  /* 0x0000000436037824 */ /* 0x000fe200078e020f */
[----:B0-----:R-:W-:-:S03]  /*0490*/  LEA R6, P0, R15, R50, 0x1 ;  /* 0x000000320f067211 */ /* 0x001fc600078008ff */
[C---:B------:R-:W-:Y:S01]  /*04a0*/  IMAD R16, R54.reuse, 0x4, R3 ;  /* 0x0000000436107824 */ /* 0x040fe200078e0203 */
[----:B------:R-:W-:Y:S01]  /*04b0*/  LEA R14, P1, R3, R50, 0x1 ;  /* 0x00000032030e7211 */ /* 0x000fe200078208ff */
[----:B------:R0:W5:Y:S01]  /*04c0*/  LDG.E.U16 R36, desc[UR10][R8.64] ;  /* 0x0000000a08247981 */ /* 0x000162000c1e1500 */
[-C--:B------:R-:W-:Y:S02]  /*04d0*/  LEA.HI.X.SX32 R7, R15, R52.reuse, 0x1, P0 ;  /* 0x000000340f077211 */ /* 0x080fe400000f0eff */
[----:B------:R-:W-:Y:S01]  /*04e0*/  LEA.HI.X.SX32 R15, R3, R52, 0x1, P1 ;  /* 0x00000034030f7211 */ /* 0x000fe200008f0eff */
[----:B------:R-:W-:Y:S01]  /*04f0*/  IMAD R3, R54, 0x4, R16 ;  /* 0x0000000436037824 */ /* 0x000fe200078e0210 */
[----:B-1----:R-:W-:Y:S01]  /*0500*/  LEA R10, P0, R16, R50, 0x1 ;  /* 0x00000032100a7211 */ /* 0x002fe200078008ff */
[----:B------:R1:W5:Y:S02]  /*0510*/  LDG.E.U16 R37, desc[UR10][R6.64] ;  /* 0x0000000a06257981 */ /* 0x000364000c1e1500 */
[----:B------:R-:W-:Y:S01]  /*0520*/  IMAD R12, R54, 0x4, R3 ;  /* 0x00000004360c7824 */ /* 0x000fe200078e0203 */
[----:B------:R-:W-:Y:S01]  /*0530*/  LEA.HI.X.SX32 R11, R16, R52, 0x1, P0 ;  /* 0x00000034100b7211 */ /* 0x000fe200000f0eff */
[----:B------:R1:W5:Y:S01]  /*0540*/  LDG.E.U16 R38, desc[UR10][R14.64] ;  /* 0x0000000a0e267981 */ /* 0x000362000c1e1500 */
[----:B------:R-:W-:Y:S01]  /*0550*/  LEA R4, P0, R3, R50, 0x1 ;  /* 0x0000003203047211 */ /* 0x000fe200078008ff */
[----:B------:R-:W-:-:S02]  /*0560*/  IMAD R13, R54, 0x4, R12 ;  /* 0x00000004360d7824 */ /* 0x000fc400078e020c */
[----:B------:R1:W5:Y:S01]  /*0570*/  LDG.E.U16 R39, desc[UR10][R10.64] ;  /* 0x0000000a0a277981 */ /* 0x000362000c1e1500 */
[----:B------:R-:W-:Y:S02]  /*0580*/  LEA.HI.X.SX32 R5, R3, R52, 0x1, P0 ;  /* 0x0000003403057211 */ /* 0x000fe400000f0eff */
[----:B------:R-:W-:Y:S02]  /*0590*/  LEA R3, R54, R13, 0x2 ;  /* 0x0000000d36037211 */ /* 0x000fe400078e10ff */
[-C--:B0-----:R-:W-:Y:S01]  /*05a0*/  LEA R8, P0, R12, R50.reuse, 0x1 ;  /* 0x000000320c087211 */ /* 0x081fe200078008ff */
[----:B------:R0:W5:Y:S02]  /*05b0*/  LDG.E.U16 R40, desc[UR10][R4.64] ;  /* 0x0000000a04287981 */ /* 0x000164000c1e1500 */
[----:B------:R-:W-:Y:S01]  /*05c0*/  IMAD R16, R54, 0x4, R3 ;  /* 0x0000000436107824 */ /* 0x000fe200078e0203 */
[----:B-1----:R-:W-:Y:S02]  /*05d0*/  LEA R6, P1, R13, R50, 0x1 ;  /* 0x000000320d067211 */ /* 0x002fe400078208ff */
[----:B------:R-:W-:Y:S01]  /*05e0*/  LEA.HI.X.SX32 R9, R12, R52, 0x1, P0 ;  /* 0x000000340c097211 */ /* 0x000fe200000f0eff */
[----:B------:R-:W-:Y:S01]  /*05f0*/  IMAD R17, R54, 0x4, R16 ;  /* 0x0000000436117824 */ /* 0x000fe200078e0210 */
[----:B------:R-:W-:-:S02]  /*0600*/  LEA R12, P0, R3, R50, 0x1 ;  /* 0x00000032030c7211 */ /* 0x000fc400078008ff */
[-C--:B------:R-:W-:Y:S01]  /*0610*/  LEA.HI.X.SX32 R7, R13, R52.reuse, 0x1, P1 ;  /* 0x000000340d077211 */ /* 0x080fe200008f0eff */
[----:B------:R-:W-:Y:S01]  /*0620*/  IMAD R15, R54, 0x4, R17 ;  /* 0x00000004360f7824 */ /* 0x000fe200078e0211 */
[----:B------:R-:W-:Y:S01]  /*0630*/  LEA.HI.X.SX32 R13, R3, R52, 0x1, P0 ;  /* 0x00000034030d7211 */ /* 0x000fe200000f0eff */
[----:B------:R1:W5:Y:S01]  /*0640*/  LDG.E.U16 R41, desc[UR10][R8.64] ;  /* 0x0000000a08297981 */ /* 0x000362000c1e1500 */
[----:B------:R-:W-:Y:S01]  /*0650*/  LEA R10, P0, R16, R50, 0x1 ;  /* 0x00000032100a7211 */ /* 0x000fe200078008ff */
[----:B------:R-:W-:Y:S02]  /*0660*/  IMAD R3, R54, 0x4, R15 ;  /* 0x0000000436037824 */ /* 0x000fe400078e020f */
[----:B------:R1:W5:Y:S01]  /*0670*/  LDG.E.U16 R42, desc[UR10][R6.64] ;  /* 0x0000000a062a7981 */ /* 0x000362000c1e1500 */
[----:B------:R-:W-:Y:S01]  /*0680*/  LEA.HI.X.SX32 R11, R16, R52, 0x1, P0 ;  /* 0x00000034100b7211 */ /* 0x000fe200000f0eff */
[C---:B------:R-:W-:Y:S01]  /*0690*/  IMAD R16, R54.reuse, 0x4, R3 ;  /* 0x0000000436107824 */ /* 0x040fe200078e0203 */
[C---:B0-----:R-:W-:Y:S01]  /*06a0*/  LEA R4, P0, R17.reuse, R50, 0x1 ;  /* 0x0000003211047211 */ /* 0x041fe200078008ff */
[----:B------:R0:W5:Y:S02]  /*06b0*/  LDG.E.U16 R43, desc[UR10][R12.64] ;  /* 0x0000000a0c2b7981 */ /* 0x000164000c1e1500 */
[C---:B------:R-:W-:Y:S01]  /*06c0*/  IMAD R20, R54.reuse, 0x4, R16 ;  /* 0x0000000436147824 */ /* 0x040fe200078e0210 */
[----:B------:R-:W-:Y:S01]  /*06d0*/  LEA.HI.X.SX32 R5, R17, R52, 0x1, P0 ;  /* 0x0000003411057211 */ /* 0x000fe200000f0eff */
[----:B------:R0:W5:Y:S03]  /*06e0*/  LDG.E.U16 R44, desc[UR10][R10.64] ;  /* 0x0000000a0a2c7981 */ /* 0x000166000c1e1500 */
[----:B------:R-:W-:Y:S01]  /*06f0*/  LEA R17, R54, R20, 0x2 ;  /* 0x0000001436117211 */ /* 0x000fe200078e10ff */
[----:B------:R0:W5:Y:S01]  /*0700*/  LDG.E.U16 R45, desc[UR10][R4.64] ;  /* 0x0000000a042d7981 */ /* 0x000162000c1e1500 */
[----:B-1----:R-:W-:-:S03]  /*0710*/  LEA R8, P0, R16, R50, 0x1 ;  /* 0x0000003210087211 */ /* 0x002fc600078008ff */
[----:B------:R-:W-:Y:S01]  /*0720*/  IMAD R21, R54, 0x4, R17 ;  /* 0x0000000436157824 */ /* 0x000fe200078e0211 */
[----:B------:R-:W-:-:S03]  /*0730*/  LEA.HI.X.SX32 R9, R16, R52, 0x1, P0 ;  /* 0x0000003410097211 */ /* 0x000fc600000f0eff */
[C---:B------:R-:W-:Y:S01]  /*0740*/  IMAD R7, R54.reuse, 0x4, R21 ;  /* 0x0000000436077824 */ /* 0x040fe200078e0215 */
[C---:B0-----:R-:W-:Y:S01]  /*0750*/  LEA R12, P0, R17.reuse, R50, 0x1 ;  /* 0x00000032110c7211 */ /* 0x041fe200078008ff */
[----:B------:R0:W5:Y:S02]  /*0760*/  LDG.E.U16 R47, desc[UR10][R8.64] ;  /* 0x0000000a082f7981 */ /* 0x000164000c1e1500 */
[C---:B------:R-:W-:Y:S01]  /*0770*/  IMAD R22, R54.reuse, 0x4, R7 ;  /* 0x0000000436167824 */ /* 0x040fe200078e0207 */
[----:B------:R-:W-:Y:S02]  /*0780*/  LEA.HI.X.SX32 R13, R17, R52, 0x1, P0 ;  /* 0x00000034110d7211 */ /* 0x000fe400000f0eff */
[-C--:B------:R-:W-:Y:S01]  /*0790*/  LEA R14, P1, R15, R50.reuse, 0x1 ;  /* 0x000000320f0e7211 */ /* 0x080fe200078208ff */
[----:B------:R-:W-:Y:S01]  /*07a0*/  IMAD R17, R54, 0x4, R22 ;  /* 0x0000000436117824 */ /* 0x000fe200078e0216 */
[----:B------:R-:W-:Y:S01]  /*07b0*/  LEA R6, P0, R3, R50, 0x1 ;  /* 0x0000003203067211 */ /* 0x000fe200078008ff */
[----:B------:R-:W5:Y:S01]  /*07c0*/  LDG.E.U16 R48, desc[UR10][R12.64] ;  /* 0x0000000a0c307981 */ /* 0x000f62000c1e1500 */
[----:B------:R-:W-:-:S02]  /*07d0*/  LEA.HI.X.SX32 R15, R15, R52, 0x1, P1 ;  /* 0x000000340f0f7211 */ /* 0x000fc400008f0eff */
[-C--:B------:R-:W-:Y:S02]  /*07e0*/  LEA R10, P1, R7, R50.reuse, 0x1 ;  /* 0x00000032070a7211 */ /* 0x080fe400078208ff */
[----:B------:R-:W-:Y:S01]  /*07f0*/  LEA R16, P2, R17, R50, 0x1 ;  /* 0x0000003211107211 */ /* 0x000fe200078408ff */
[----:B------:R-:W-:Y:S01]  /*0800*/  IMAD R23, R54, 0x4, R17 ;  /* 0x0000000436177824 */ /* 0x000fe200078e0211 */
[-C--:B------:R-:W-:Y:S01]  /*0810*/  LEA.HI.X.SX32 R11, R7, R52.reuse, 0x1, P1 ;  /* 0x00000034070b7211 */ /* 0x080fe200008f0eff */
[----:B------:R1:W5:Y:S01]  /*0820*/  LDG.E.U16 R46, desc[UR10][R14.64] ;  /* 0x0000000a0e2e7981 */ /* 0x000362000c1e1500 */
[-C--:B------:R-:W-:Y:S02]  /*0830*/  LEA.HI.X.SX32 R17, R17, R52.reuse, 0x1, P2 ;  /* 0x0000003411117211 */ /* 0x080fe400010f0eff */
[----:B------:R-:W-:Y:S01]  /*0840*/  LEA.HI.X.SX32 R7, R3, R52, 0x1, P0 ;  /* 0x0000003403077211 */ /* 0x000fe200000f0eff */
[----:B------:R-:W5:Y:S04]  /*0850*/  LDG.E.U16 R10, desc[UR10][R10.64] ;  /* 0x0000000a0a0a7981 */ /* 0x000f68000c1e1500 */
[----:B------:R-:W5:Y:S01]  /*0860*/  LDG.E.U16 R16, desc[UR10][R16.64] ;  /* 0x0000000a10107981 */ /* 0x000f62000c1e1500 */
[----:B------:R-:W-:-:S03]  /*0870*/  LEA R4, P0, R20, R50, 0x1 ;  /* 0x0000003214047211 */ /* 0x000fc600078008ff */
[----:B------:R1:W5:Y:S01]  /*0880*/  LDG.E.U16 R6, desc[UR10][R6.64] ;  /* 0x0000000a06067981 */ /* 0x000362000c1e1500 */
[C---:B0-----:R-:W-:Y:S02]  /*0890*/  LEA R8, P1, R21.reuse, R50, 0x1 ;  /* 0x0000003215087211 */ /* 0x041fe400078208ff */
[-C--:B------:R-:W-:Y:S02]  /*08a0*/  LEA.HI.X.SX32 R5, R20, R52.reuse, 0x1, P0 ;  /* 0x0000003414057211 */ /* 0x080fe400000f0eff */
[----:B------:R-:W-:Y:S02]  /*08b0*/  LEA.HI.X.SX32 R9, R21, R52, 0x1, P1 ;  /* 0x0000003415097211 */ /* 0x000fe400008f0eff */
[CC--:B-1----:R-:W-:Y:S01]  /*08c0*/  LEA R14, P0, R22.reuse, R50.reuse, 0x1 ;  /* 0x00000032160e7211 */ /* 0x0c2fe200078008ff */
[----:B------:R-:W5:Y:S01]  /*08d0*/  LDG.E.U16 R20, desc[UR10][R4.64] ;  /* 0x0000000a04147981 */ /* 0x000f62000c1e1500 */
[C---:B------:R-:W-:Y:S02]  /*08e0*/  LEA R12, P1, R23.reuse, R50, 0x1 ;  /* 0x00000032170c7211 */ /* 0x040fe400078208ff */
[-C--:B------:R-:W-:Y:S01]  /*08f0*/  LEA.HI.X.SX32 R15, R22, R52.reuse, 0x1, P0 ;  /* 0x00000034160f7211 */ /* 0x080fe200000f0eff */
[----:B------:R0:W5:Y:S01]  /*0900*/  LDG.E.U16 R8, desc[UR10][R8.64] ;  /* 0x0000000a08087981 */ /* 0x000162000c1e1500 */
[----:B------:R-:W-:-:S03]  /*0910*/  LEA.HI.X.SX32 R13, R23, R52, 0x1, P1 ;  /* 0x00000034170d7211 */ /* 0x000fc600008f0eff */
[----:B------:R-:W5:Y:S04]  /*0920*/  LDG.E.U16 R14, desc[UR10][R14.64] ;  /* 0x0000000a0e0e7981 */ /* 0x000f68000c1e1500 */
[----:B------:R1:W5:Y:S01]  /*0930*/  LDG.E.U16 R12, desc[UR10][R12.64] ;  /* 0x0000000a0c0c7981 */ /* 0x000362000c1e1500 */
[----:B------:R-:W1:Y:S01]  /*0940*/  S2UR UR6, SR_CgaCtaId ;  /* 0x00000000000679c3 */ /* 0x000e620000008800 */
[C---:B------:R-:W-:Y:S01]  /*0950*/  LOP3.LUT R7, R0.reuse, 0x60, RZ, 0xc0, !PT ;  /* 0x0000006000077812 */ /* 0x040fe200078ec0ff */
[----:B------:R-:W-:-:S03]  /*0960*/  IMAD.SHL.U32 R3, R0, 0x4, RZ ;  /* 0x0000000400037824 */ /* 0x000fc600078e00ff */
[----:B------:R-:W-:-:S04]  /*0970*/  SHF.L.U32 R22, R7, 0x4, RZ ;  /* 0x0000000407167819 */ /* 0x000fc800000006ff */
[----:B------:R-:W-:Y:S02]  /*0980*/  LOP3.LUT R11, R22, 0x38, R3, 0xf8, !PT ;  /* 0x00000038160b7812 */ /* 0x000fe400078ef803 */
[--C-:B------:R-:W-:Y:S02]  /*0990*/  SHF.R.S32.HI R3, RZ, 0x6, R0.reuse ;  /* 0x00000006ff037819 */ /* 0x100fe40000011400 */
[----:B------:R-:W-:Y:S01]  /*09a0*/  SHF.R.S32.HI R7, RZ, 0x4, R0 ;  /* 0x00000004ff077819 */ /* 0x000fe20000011400 */
[C---:B0-----:R-:W-:Y:S01]  /*09b0*/  IMAD.SHL.U32 R9, R0.reuse, 0x10, RZ ;  /* 0x0000001000097824 */ /* 0x041fe200078e00ff */
[----:B------:R-:W-:Y:S01]  /*09c0*/  SGXT R3, R3, 0x1 ;  /* 0x000000010303781a */ /* 0x000fe20000000200 */
[C---:B------:R-:W-:Y:S01]  /*09d0*/  IMAD.SHL.U32 R4, R0.reuse, 0x2, RZ ;  /* 0x0000000200047824 */ /* 0x040fe200078e00ff */
[----:B------:R-:W-:Y:S01]  /*09e0*/  SGXT R7, R7, 0x1 ;  /* 0x000000010707781a */ /* 0x000fe20000000200 */
[C---:B------:R-:W-:Y:S01]  /*09f0*/  IMAD.SHL.U32 R22, R0.reuse, 0x200, RZ ;  /* 0x0000020000167824 */ /* 0x040fe200078e00ff */
[----:B------:R-:W-:Y:S01]  /*0a00*/  LOP3.LUT R5, R3, 0x90, RZ, 0xc0, !PT ;  /* 0x0000009003057812 */ /* 0x000fe200078ec0ff */
[----:B------:R-:W-:Y:S01]  /*0a10*/  IMAD.SHL.U32 R50, R0, 0x40, RZ ;  /* 0x0000004000327824 */ /* 0x000fe200078e00ff */
[----:B------:R-:W-:-:S02]  /*0a20*/  LOP3.LUT R3, R9, 0x70, RZ, 0xc0, !PT ;  /* 0x0000007009037812 */ /* 0x000fc400078ec0ff */
[----:B------:R-:W-:Y:S01]  /*0a30*/  LOP3.LUT R9, R7, 0x840, RZ, 0xc0, !PT ;  /* 0x0000084007097812 */ /* 0x000fe200078ec0ff */
[----:B------:R-:W-:Y:S01]  /*0a40*/  UMOV UR4, 0x400 ;  /* 0x0000040000047882 */ /* 0x000fe20000000000 */
[----:B------:R-:W-:Y:S01]  /*0a50*/  LOP3.LUT R7, R5, 0x7e, R4, 0x78, !PT ;  /* 0x0000007e05077812 */ /* 0x000fe200078e7804 */
[----:B-1----:R-:W-:Y:S01]  /*0a60*/  ULEA UR6, UR6, UR4, 0x18 ;  /* 0x0000000406067291 */ /* 0x002fe2000f8ec0ff */
[----:B------:R-:W-:Y:S02]  /*0a70*/  LOP3.LUT R4, R3, 0x1800, R22, 0xf8, !PT ;  /* 0x0000180003047812 */ /* 0x000fe400078ef816 */
[----:B------:R-:W-:-:S04]  /*0a80*/  LOP3.LUT R22, R9, 0x40, R50, 0x78, !PT ;  /* 0x0000004009167812 */ /* 0x000fc800078e7832 */
[----:B------:R-:W-:Y:S02]  /*0a90*/  LOP3.LUT R5, R22, R11, RZ, 0xfc, !PT ;  /* 0x0000000b16057212 */ /* 0x000fe400078efcff */
[----:B------:R-:W-:Y:S01]  /*0aa0*/  LOP3.LUT R22, R7, 0x20, RZ, 0x3c, !PT ;  /* 0x0000002007167812 */ /* 0x000fe200078e3cff */
[----:B------:R-:W-:-:S05]  /*0ab0*/  IMAD.SHL.U32 R13, R0, 0x8, RZ ;  /* 0x00000008000d7824 */ /* 0x000fca00078e00ff */
[----:B------:R-:W-:-:S04]  /*0ac0*/  LOP3.LUT R13, R13, 0x180, RZ, 0xc0, !PT ;  /* 0x000001800d0d7812 */ /* 0x000fc800078ec0ff */
[----:B------:R-:W-:Y:S01]  /*0ad0*/  LOP3.LUT R13, R13, 0x48, R0, 0xf8, !PT ;  /* 0x000000480d0d7812 */ /* 0x000fe200078ef800 */
[----:B------:R-:W-:Y:S01]  /*0ae0*/  IMAD.MOV.U32 R169, RZ, RZ, -0x800000 ;  /* 0xff800000ffa97424 */ /* 0x000fe200078e00ff */
[----:B------:R-:W-:Y:S01]  /*0af0*/  MOV R168, 0xff800000 ;  /* 0xff80000000a87802 */ /* 0x000fe20000000f00 */
[----:B------:R-:W-:Y:S01]  /*0b00*/  IMAD.MOV.U32 R148, RZ, RZ, -0x800000 ;  /* 0xff800000ff947424 */ /* 0x000fe200078e00ff */
[----:B------:R-:W-:Y:S01]  /*0b10*/  LOP3.LUT R4, R4, R13, RZ, 0x3c, !PT ;  /* 0x0000000d04047212 */ /* 0x000fe200078e3cff */
[----:B------:R-:W-:Y:S01]  /*0b20*/  IMAD.MOV.U32 R149, RZ, RZ, -0x800000 ;  /* 0xff800000ff957424 */ /* 0x000fe200078e00ff */
[----:B------:R-:W-:Y:S01]  /*0b30*/  CS2R R116, SRZ ;  /* 0x0000000000747805 */ /* 0x000fe2000001ff00 */
[----:B------:R-:W-:Y:S01]  /*0b40*/  IMAD.MOV.U32 R218, RZ, RZ, 0x3f800000 ;  /* 0x3f800000ffda7424 */ /* 0x000fe200078e00ff */
[----:B------:R-:W-:Y:S01]  /*0b50*/  CS2R R118, SRZ ;  /* 0x0000000000767805 */ /* 0x000fe2000001ff00 */
[----:B------:R-:W-:Y:S01]  /*0b60*/  IMAD.MOV.U32 R219, RZ, RZ, 0x3f800000 ;  /* 0x3f800000ffdb7424 */ /* 0x000fe200078e00ff */
[----:B------:R-:W-:Y:S01]  /*0b70*/  CS2R R96, SRZ ;  /* 0x0000000000607805 */ /* 0x000fe2000001ff00 */
[----:B------:R-:W-:Y:S01]  /*0b80*/  IMAD.MOV.U32 R216, RZ, RZ, 0x3f800000 ;  /* 0x3f800000ffd87424 */ /* 0x000fe200078e00ff */
[----:B------:R-:W-:Y:S01]  /*0b90*/  CS2R R98, SRZ ;  /* 0x0000000000627805 */ /* 0x000fe2000001ff00 */
[----:B------:R-:W-:Y:S01]  /*0ba0*/  IMAD.MOV.U32 R217, RZ, RZ, 0x3f800000 ;  /* 0x3f800000ffd97424 */ /* 0x000fe200078e00ff */
[----:B------:R-:W-:-:S02]  /*0bb0*/  CS2R R92, SRZ ;  /* 0x00000000005c7805 */ /* 0x000fc4000001ff00 */
[----:B------:R-:W-:Y:S02]  /*0bc0*/  CS2R R94, SRZ ;  /* 0x00000000005e7805 */ /* 0x000fe4000001ff00 */
[----:B------:R-:W-:Y:S02]  /*0bd0*/  CS2R R112, SRZ ;  /* 0x0000000000707805 */ /* 0x000fe4000001ff00 */
[----:B------:R-:W-:Y:S02]  /*0be0*/  CS2R R114, SRZ ;  /* 0x0000000000727805 */ /* 0x000fe4000001ff00 */
[----:B------:R-:W-:Y:S02]  /*0bf0*/  CS2R R108, SRZ ;  /* 0x00000000006c7805 */ /* 0x000fe4000001ff00 */
[----:B------:R-:W-:Y:S02]  /*0c00*/  CS2R R110, SRZ ;  /* 0x00000000006e7805 */ /* 0x000fe4000001ff00 */
[----:B------:R-:W-:-:S02]  /*0c10*/  CS2R R100, SRZ ;  /* 0x0000000000647805 */ /* 0x000fc4000001ff00 */
[----:B------:R-:W-:Y:S02]  /*0c20*/  CS2R R102, SRZ ;  /* 0x0000000000667805 */ /* 0x000fe4000001ff00 */
[----:B------:R-:W-:Y:S02]  /*0c30*/  CS2R R104, SRZ ;  /* 0x0000000000687805 */ /* 0x000fe4000001ff00 */
[----:B------:R-:W-:Y:S02]  /*0c40*/  CS2R R106, SRZ ;  /* 0x00000000006a7805 */ /* 0x000fe4000001ff00 */
[----:B------:R-:W-:Y:S02]  /*0c50*/  CS2R R76, SRZ ;  /* 0x00000000004c7805 */ /* 0x000fe4000001ff00 */
[----:B------:R-:W-:Y:S01]  /*0c60*/  CS2R R78, SRZ ;  /* 0x00000000004e7805 */ /* 0x000fe2000001ff00 */
[----:B--2---:R-:W-:Y:S04]  /*0c70*/  STS.U16 [R7+UR6], R24 ;  /* 0x0000001807007988 */ /* 0x004fe80008000406 */
[----:B---3--:R-:W-:Y:S04]  /*0c80*/  STS.U16 [R7+UR6+0x200], R26 ;  /* 0x0002001a07007988 */ /* 0x008fe80008000406 */
[----:B----4-:R-:W-:Y:S04]  /*0c90*/  STS.U16 [R7+UR6+0x400], R28 ;  /* 0x0004001c07007988 */ /* 0x010fe80008000406 */
[----:B-----5:R-:W-:Y:S04]  /*0ca0*/  STS.U16 [R7+UR6+0x600], R30 ;  /* 0x0006001e07007988 */ /* 0x020fe80008000406 */
[----:B------:R-:W-:Y:S04]  /*0cb0*/  STS.U16 [R7+UR6+0x800], R32 ;  /* 0x0008002007007988 */ /* 0x000fe80008000406 */
        /* <DEDUP_REMOVED lines=11> */
[----:B------:R0:W-:Y:S02]  /*0d70*/  STS.U16 [R22+UR6+0x1700], R6 ;  /* 0x0017000616007988 */ /* 0x0001e40008000406 */
[----:B0-----:R-:W-:-:S04]  /*0d80*/  IADD3 R6, PT, PT, R19, 0x20, RZ ;  /* 0x0000002013067810 */ /* 0x001fc80007ffe0ff */
[----:B------:R-:W-:Y:S01]  /*0d90*/  ISETP.GE.AND P0, PT, R6, 0x1, PT ;  /* 0x000000010600780c */ /* 0x000fe20003f06270 */
[----:B------:R-:W-:Y:S01]  /*0da0*/  STS.U16 [R22+UR6+0x100], R25 ;  /* 0x0001001916007988 */ /* 0x000fe20008000406 */
[----:B------:R-:W-:-:S03]  /*0db0*/  LOP3.LUT R7, R0, 0x7f, RZ, 0xc0, !PT ;  /* 0x0000007f00077812 */ /* 0x000fc600078ec0ff */
[----:B------:R-:W-:Y:S01]  /*0dc0*/  STS.U16 [R22+UR6+0x300], R27 ;  /* 0x0003001b16007988 */ /* 0x000fe20008000406 */
[----:B------:R-:W-:-:S03]  /*0dd0*/  ISETP.GE.U32.AND P5, PT, R7, 0x20, PT ;  /* 0x000000200700780c */ /* 0x000fc60003fa6070 */
[----:B------:R-:W-:Y:S01]  /*0de0*/  STS.U16 [R22+UR6+0x500], R29 ;  /* 0x0005001d16007988 */ /* 0x000fe20008000406 */
[----:B------:R-:W-:-:S03]  /*0df0*/  LOP3.LUT R10, R0, 0x1c, RZ, 0xc0, !PT ;  /* 0x0000001c000a7812 */ /* 0x000fc600078ec0ff */
        /* <DEDUP_REMOVED lines=9> */
[----:B------:R0:W-:Y:S04]  /*0e90*/  STS.U16 [R22+UR6+0x1b00], R8 ;  /* 0x001b000816007988 */ /* 0x0001e80008000406 */
[----:B------:R1:W-:Y:S04]  /*0ea0*/  STS.U16 [R22+UR6+0x1d00], R14 ;  /* 0x001d000e16007988 */ /* 0x0003e80008000406 */
[----:B------:R1:W-:Y:S01]  /*0eb0*/  STS.U16 [R22+UR6+0x1f00], R12 ;  /* 0x001f000c16007988 */ /* 0x0003e20008000406 */
[----:B0-----:R-:W-:Y:S01]  /*0ec0*/  SHF.R.U32.HI R8, RZ, 0x1, R0 ;  /* 0x00000001ff087819 */ /* 0x001fe20000011600 */
[----:B------:R-:W-:Y:S06]  /*0ed0*/  @!P0 BRA `(.L_x_0) ;  /* 0x0000003000448947 */ /* 0x000fec0003800000 */
[----:B------:R-:W0:Y:S01]  /*0ee0*/  LDC R70, c[0x0][0x3d8] ;  /* 0x0000f600ff467b82 */ /* 0x000e220000000800 */
[----:B------:R-:W2:Y:S01]  /*0ef0*/  LDCU.64 UR4, c[0x0][0x3d0] ;  /* 0x00007a00ff0477ac */ /* 0x000ea20008000a00 */
[----:B------:R-:W-:Y:S01]  /*0f00*/  LEA.HI R16, R10, 0x10, RZ, 0x1e ;  /* 0x000000100a107811 */ /* 0x000fe200078ff0ff */
[----:B------:R-:W-:Y:S01]  /*0f10*/  IMAD.MOV.U32 R139, RZ, RZ, -0x800000 ;  /* 0xff800000ff8b7424 */ /* 0x000fe200078e00ff */
[----:B------:R-:W-:Y:S01]  /*0f20*/  LOP3.LUT R13, R0, 0x1f, RZ, 0xc0, !PT ;  /* 0x0000001f000d7812 */ /* 0x000fe200078ec0ff */
[----:B------:R-:W3:Y:S01]  /*0f30*/  LDCU UR8, c[0x0][0x3c8] ;  /* 0x00007900ff0877ac */ /* 0x000ee20008000800 */
[C---:B-1----:R-:W-:Y:S01]  /*0f40*/  LEA.HI R12, R10.reuse, 0x18, RZ, 0x1e ;  /* 0x000000180a0c7811 */ /* 0x042fe200078ff0ff */
[----:B------:R-:W-:Y:S01]  /*0f50*/  IMAD.IADD R11, R19, 0x1, R16 ;  /* 0x00000001130b7824 */ /* 0x000fe200078e0210 */
[----:B------:R-:W1:Y:S01]  /*0f60*/  LDC.64 R14, c[0x0][0x3c0] ;  /* 0x0000f000ff0e7b82 */ /* 0x000e620000000a00 */
[----:B------:R-:W4:Y:S01]  /*0f70*/  LDCU.64 UR12, c[0x0][0x388] ;  /* 0x00007100ff0c77ac */ /* 0x000f220008000a00 */
[----:B------:R-:W-:Y:S01]  /*0f80*/  LEA.HI R9, R10, R19, RZ, 0x1e ;  /* 0x000000130a097211 */ /* 0x000fe200078ff0ff */
[----:B------:R-:W-:Y:S01]  /*0f90*/  IMAD.MOV.U32 R138, RZ, RZ, -0x800000 ;  /* 0xff800000ff8a7424 */ /* 0x000fe200078e00ff */
[----:B------:R-:W-:Y:S01]  /*0fa0*/  MOV R144, 0xff800000 ;  /* 0xff80000000907802 */ /* 0x000fe20000000f00 */
[----:B------:R-:W-:Y:S01]  /*0fb0*/  IMAD.MOV.U32 R218, RZ, RZ, 0x3f800000 ;  /* 0x3f800000ffda7424 */ /* 0x000fe200078e00ff */
[----:B------:R-:W-:Y:S01]  /*0fc0*/  MOV R219, 0x3f800000 ;  /* 0x3f80000000db7802 */ /* 0x000fe20000000f00 */
[----:B------:R-:W-:Y:S01]  /*0fd0*/  IMAD.MOV.U32 R216, RZ, RZ, 0x3f800000 ;  /* 0x3f800000ffd87424 */ /* 0x000fe200078e00ff */
[----:B------:R-:W5:Y:S01]  /*0fe0*/  LDC.64 R136, c[0x0][0x390] ;  /* 0x0000e400ff887b82 */ /* 0x000f620000000a00 */
[----:B------:R-:W-:Y:S01]  /*0ff0*/  IMAD.MOV.U32 R217, RZ, RZ, 0x3f800000 ;  /* 0x3f800000ffd97424 */ /* 0x000fe200078e00ff */
[----:B------:R-:W0:Y:S01]  /*1000*/  LDCU UR9, c[0x0][0x3a8] ;  /* 0x00007500ff0977ac */ /* 0x000e220008000800 */
[----:B--2---:R-:W-:Y:S01]  /*1010*/  IMAD R16, R13, UR5, RZ ;  /* 0x000000050d107c24 */ /* 0x004fe2000f8e02ff */
[----:B------:R-:W-:Y:S01]  /*1020*/  UIMAD UR4, UR7, UR4, URZ ;  /* 0x00000004070472a4 */ /* 0x000fe2000f8e02ff */
[----:B---3--:R-:W-:-:S02]  /*1030*/  IMAD R13, R7, UR8, RZ ;  /* 0x00000008070d7c24 */ /* 0x008fc4000f8e02ff */
[----:B0-----:R-:W-:Y:S01]  /*1040*/  IMAD R20, R18, R70, RZ ;  /* 0x0000004612147224 */ /* 0x001fe200078e02ff */
[----:B------:R-:W-:Y:S01]  /*1050*/  USHF.L.U32 UR8, UR4, 0x1, URZ ;  /* 0x0000000104087899 */ /* 0x000fe200080006ff */
[C---:B------:R-:W-:Y:S01]  /*1060*/  IMAD.SHL.U32 R215, R13.reuse, 0x2, RZ ;  /* 0x000000020dd77824 */ /* 0x040fe200078e00ff */
[----:B------:R-:W-:Y:S01]  /*1070*/  UIMAD.WIDE UR4, UR4, 0x2, URZ ;  /* 0x00000002040478a5 */ /* 0x000fe2000f8e02ff */
[----:B------:R-:W-:Y:S01]  /*1080*/  IMAD R21, R70, 0x4, R20 ;  /* 0x0000000446157824 */ /* 0x000fe200078e0214 */
[----:B------:R-:W-:Y:S01]  /*1090*/  LEA.HI R18, R10, 0x8, RZ, 0x1e ;  /* 0x000000080a127811 */ /* 0x000fe200078ff0ff */
[----:B------:R-:W-:-:S04]  /*10a0*/  IMAD.HI R13, R13, 0x2, RZ ;  /* 0x000000020d0d7827 */ /* 0x000fc800078e02ff */
[----:B------:R-:W-:Y:S01]  /*10b0*/  IMAD R22, R70, 0x4, R21 ;  /* 0x0000000446167824 */ /* 0x000fe200078e0215 */
[----:B------:R-:W-:Y:S01]  /*10c0*/  UMOV UR4, URZ ;  /* 0x000000ff00047c82 */ /* 0x000fe20008000000 */
[----:B-1----:R-:W-:Y:S02]  /*10d0*/  IMAD R14, R14, UR7, RZ ;  /* 0x000000070e0e7c24 */ /* 0x002fe4000f8e02ff */
[----:B------:R-:W-:Y:S02]  /*10e0*/  IMAD R23, R70, 0x4, R22 ;  /* 0x0000000446177824 */ /* 0x000fe400078e0216 */
[----:B------:R-:W-:Y:S01]  /*10f0*/  IMAD.SHL.U32 R17, R16, 0x2, RZ ;  /* 0x0000000210117824 */ /* 0x000fe200078e00ff */
[----:B------:R-:W-:Y:S01]  /*1100*/  SHF.L.U32 R214, R14, 0x1, RZ ;  /* 0x000000010ed67819 */ /* 0x000fe200000006ff */
[----:B------:R-:W-:Y:S02]  /*1110*/  IMAD R25, R70, 0x4, R23 ;  /* 0x0000000446197824 */ /* 0x000fe400078e0217 */
[----:B------:R-:W-:Y:S01]  /*1120*/  IMAD.HI R14, R14, 0x2, RZ ;  /* 0x000000020e0e7827 */ /* 0x000fe200078e02ff */
[----:B----4-:R-:W-:-:S02]  /*1130*/  IADD3 R214, P0, P1, R215, UR12, R214 ;  /* 0x0000000cd7d67c10 */ /* 0x010fc4000f91e0d6 */
[----:B-----5:R-:W-:Y:S01]  /*1140*/  IADD3 R136, P2, P3, R17, UR8, R136 ;  /* 0x0000000811887c10 */ /* 0x020fe2000fb5e088 */
[----:B------:R-:W-:Y:S01]  /*1150*/  IMAD R27, R70, 0x4, R25 ;  /* 0x00000004461b7824 */ /* 0x000fe200078e0219 */
[----:B------:R-:W-:Y:S01]  /*1160*/  IADD3.X R215, PT, PT, R13, UR13, R14, P0, P1 ;  /* 0x0000000d0dd77c10 */ /* 0x000fe200087e240e */
[----:B------:R-:W-:Y:S01]  /*1170*/  IMAD.HI R16, R16, 0x2, RZ ;  /* 0x0000000210107827 */ /* 0x000fe200078e02ff */
[-C--:B------:R-:W-:Y:S02]  /*1180*/  LEA R146, P0, R20, R136.reuse, 0x1 ;  /* 0x0000008814927211 */ /* 0x080fe400078008ff */
[----:B------:R-:W-:Y:S01]  /*1190*/  LEA R28, R70, R27, 0x2 ;  /* 0x0000001b461c7211 */ /* 0x000fe200078e10ff */
[C---:B------:R-:W-:Y:S01]  /*11a0*/  IMAD.IADD R10, R19.reuse, 0x1, R12 ;  /* 0x00000001130a7824 */ /* 0x040fe200078e020c */
[----:B------:R-:W-:Y:S01]  /*11b0*/  IADD3.X R74, PT, PT, R16, UR5, R137, P2, P3 ;  /* 0x00000005104a7c10 */ /* 0x000fe200097e6489 */
[----:B------:R-:W-:Y:S01]  /*11c0*/  IMAD.IADD R12, R19, 0x1, R18 ;  /* 0x00000001130c7824 */ /* 0x000fe200078e0212 */
[----:B------:R-:W-:Y:S01]  /*11d0*/  LEA R16, P1, R21, R136, 0x1 ;  /* 0x0000008815107211 */ /* 0x000fe200078208ff */
[----:B------:R-:W-:Y:S01]  /*11e0*/  IMAD R29, R70, 0x4, R28 ;  /* 0x00000004461d7824 */ /* 0x000fe200078e021c */
[----:B------:R-:W-:Y:S01]  /*11f0*/  LEA.HI.X.SX32 R147, R20, R74, 0x1, P0 ;  /* 0x0000004a14937211 */ /* 0x000fe200000f0eff */
[----:B------:R-:W-:Y:S01]  /*1200*/  IMAD R179, R15, 0x24, RZ ;  /* 0x000000240fb37824 */ /* 0x000fe200078e02ff */
[-C--:B------:R-:W-:Y:S01]  /*1210*/  LEA R18, P2, R22, R136.reuse, 0x1 ;  /* 0x0000008816127211 */ /* 0x080fe200078408ff */
[C---:B------:R-:W-:Y:S01]  /*1220*/  IMAD R31, R70.reuse, 0x4, R29 ;  /* 0x00000004461f7824 */ /* 0x040fe200078e021d */
[----:B------:R-:W-:Y:S01]  /*1230*/  LEA R20, P0, R23, R136, 0x1 ;  /* 0x0000008817147211 */ /* 0x000fe200078008ff */
[----:B------:R-:W-:Y:S01]  /*1240*/  IMAD R101, R15, 0x12, RZ ;  /* 0x000000120f657824 */ /* 0x000fe200078e02ff */
[-C--:B------:R-:W-:Y:S01]  /*1250*/  LEA.HI.X.SX32 R17, R21, R74.reuse, 0x1, P1 ;  /* 0x0000004a15117211 */ /* 0x080fe200008f0eff */
[----:B------:R-:W-:Y:S01]  /*1260*/  IMAD R33, R70, 0x4, R31 ;  /* 0x0000000446217824 */ /* 0x000fe200078e021f */
[-C--:B------:R-:W-:Y:S01]  /*1270*/  LEA.HI.X.SX32 R19, R22, R74.reuse, 0x1, P2 ;  /* 0x0000004a16137211 */ /* 0x080fe200010f0eff */
[----:B------:R-:W-:Y:S01]  /*1280*/  IMAD R177, R15, 0x26, RZ ;  /* 0x000000260fb17824 */ /* 0x000fe200078e02ff */
[----:B------:R-:W-:Y:S01]  /*1290*/  LEA.HI.X.SX32 R21, R23, R74, 0x1, P0 ;  /* 0x0000004a17157211 */ /* 0x000fe200000f0eff */
[C---:B------:R-:W-:Y:S01]  /*12a0*/  IMAD R35, R70.reuse, 0x4, R33 ;  /* 0x0000000446237824 */ /* 0x040fe200078e0221 */
[-C--:B------:R-:W-:Y:S01]  /*12b0*/  LEA R22, P0, R25, R136.reuse, 0x1 ;  /* 0x0000008819167211 */ /* 0x080fe200078008ff */
[----:B------:R-:W-:Y:S01]  /*12c0*/  IMAD R105, R15, 0x14, RZ ;  /* 0x000000140f697824 */ /* 0x000fe200078e02ff */
[-C--:B------:R-:W-:Y:S01]  /*12d0*/  LEA R24, P1, R27, R136.reuse, 0x1 ;  /* 0x000000881b187211 */ /* 0x080fe200078208ff */
[----:B------:R-:W-:Y:S01]  /*12e0*/  IMAD R37, R70, 0x4, R35 ;  /* 0x0000000446257824 */ /* 0x000fe200078e0223 */
        /* <DEDUP_REMOVED lines=10> */
[----:B------:R-:W-:Y:S01]  /*1390*/  LEA R28, P0, R29, R136, 0x1 ;  /* 0x000000881d1c7211 */ /* 0x000fe200078008ff */
[C---:B------:R-:W-:Y:S01]  /*13a0*/  IMAD R43, R70.reuse, 0x4, R14 ;  /* 0x00000004462b7824 */ /* 0x040fe200078e020e */
[----:B------:R-:W-:Y:S01]  /*13b0*/  LEA.HI.X.SX32 R33, R33, R74, 0x1, P2 ;  /* 0x0000004a21217211 */ /* 0x000fe200010f0eff */
[----:B------:R-:W-:Y:S01]  /*13c0*/  IMAD R181, R15, 0x22, RZ ;  /* 0x000000220fb57824 */ /* 0x000fe200078e02ff */
[----:B------:R-:W-:Y:S01]  /*13d0*/  LEA R38, P2, R13, R136, 0x1 ;  /* 0x000000880d267211 */ /* 0x000fe200078408ff */
[C---:B------:R-:W-:Y:S01]  /*13e0*/  IMAD R109, R15.reuse, 0x16, RZ ;  /* 0x000000160f6d7824 */ /* 0x040fe200078e02ff */
[C---:B------:R-:W-:Y:S01]  /*13f0*/  LEA R45, R70.reuse, R43, 0x2 ;  /* 0x0000002b462d7211 */ /* 0x040fe200078e10ff */
[----:B------:R-:W-:Y:S01]  /*1400*/  IMAD R111, R15, 0x17, RZ ;  /* 0x000000170f6f7824 */ /* 0x000fe200078e02ff */
[-C--:B------:R-:W-:Y:S01]  /*1410*/  LEA.HI.X.SX32 R29, R29, R74.reuse, 0x1, P0 ;  /* 0x0000004a1d1d7211 */ /* 0x080fe200000f0eff */
[----:B------:R-:W-:Y:S01]  /*1420*/  IMAD R99, R15, 0x11, RZ ;  /* 0x000000110f637824 */ /* 0x000fe200078e02ff */
[----:B------:R-:W-:Y:S01]  /*1430*/  LEA.HI.X.SX32 R39, R13, R74, 0x1, P2 ;  /* 0x0000004a0d277211 */ /* 0x000fe200010f0eff */
[C---:B------:R-:W-:Y:S01]  /*1440*/  IMAD R47, R70.reuse, 0x4, R45 ;  /* 0x00000004462f7824 */ /* 0x040fe200078e022d */
[-C--:B------:R-:W-:Y:S01]  /*1450*/  LEA R34, P0, R35, R136.reuse, 0x1 ;  /* 0x0000008823227211 */ /* 0x080fe200078008ff */
[----:B------:R-:W-:Y:S01]  /*1460*/  IMAD R85, R15, 0x9, RZ ;  /* 0x000000090f557824 */ /* 0x000fe200078e02ff */
[----:B------:R-:W-:Y:S01]  /*1470*/  LEA R30, P1, R31, R136, 0x1 ;  /* 0x000000881f1e7211 */ /* 0x000fe200078208ff */
[----:B------:R-:W-:Y:S01]  /*1480*/  IMAD R49, R70, 0x4, R47 ;  /* 0x0000000446317824 */ /* 0x000fe200078e022f */
[----:B------:R-:W-:Y:S01]  /*1490*/  LEA.HI.X.SX32 R35, R35, R74, 0x1, P0 ;  /* 0x0000004a23237211 */ /* 0x000fe200000f0eff */
[----:B------:R-:W-:Y:S01]  /*14a0*/  IMAD R89, R15, 0xb, RZ ;  /* 0x0000000b0f597824 */ /* 0x000fe200078e02ff */
[----:B------:R-:W-:Y:S01]  /*14b0*/  LEA R40, P0, R14, R136, 0x1 ;  /* 0x000000880e287211 */ /* 0x000fe200078008ff */
        /* <DEDUP_REMOVED lines=19> */
[----:B------:R-:W-:Y:S01]  /*15f0*/  LEA.HI.X.SX32 R43, R43, R74, 0x1, P1 ;  /* 0x0000004a2b2b7211 */ /* 0x000fe200008f0eff */
        /* <DEDUP_REMOVED lines=14> */
[----:B------:R-:W-:Y:S01]  /*16e0*/  IMAD R67, R70, 0x4, R65 ;  /* 0x0000000446437824 */ /* 0x000fe200078e0241 */
[----:B------:R-:W-:Y:S01]  /*16f0*/  LEA.HI.X.SX32 R55, R55, R74, 0x1, P1 ;  /* 0x0000004a37377211 */ /* 0x000fe200008f0eff */
[----:B------:R-:W-:Y:S01]  /*1700*/  IMAD R163, R15, 0x32, RZ ;  /* 0x000000320fa37824 */ /* 0x000fe200078e02ff */
[----:B------:R-:W-:Y:S01]  /*1710*/  LEA R60, P1, R14, R136, 0x1 ;  /* 0x000000880e3c7211 */ /* 0x000fe200078208ff */
[C---:B------:R-:W-:Y:S01]  /*1720*/  IMAD R13, R70.reuse, 0x4, R67 ;  /* 0x00000004460d7824 */ /* 0x040fe200078e0243 */
[----:B------:R-:W-:Y:S01]  /*1730*/  LEA.HI.X.SX32 R47, R47, R74, 0x1, P0 ;  /* 0x0000004a2f2f7211 */ /* 0x000fe200000f0eff */
[----:B------:R-:W-:Y:S01]  /*1740*/  IMAD R161, R15, 0x34, RZ ;  /* 0x000000340fa17824 */ /* 0x000fe200078e02ff */
[-C--:B------:R-:W-:Y:S01]  /*1750*/  LEA R52, P0, R53, R136.reuse, 0x1 ;  /* 0x0000008835347211 */ /* 0x080fe200078008ff */
[----:B------:R-:W-:Y:S01]  /*1760*/  IMAD R71, R70, 0x4, R13 ;  /* 0x0000000446477824 */ /* 0x000fe200078e020d */
[----:B------:R-:W-:Y:S01]  /*1770*/  LEA R62, P2, R63, R136, 0x1 ;  /* 0x000000883f3e7211 */ /* 0x000fe200078408ff */
[C---:B------:R-:W-:Y:S01]  /*1780*/  IMAD R159, R15.reuse, 0x36, RZ ;  /* 0x000000360f9f7824 */ /* 0x040fe200078e02ff */
[-C--:B------:R-:W-:Y:S01]  /*1790*/  LEA.HI.X.SX32 R61, R14, R74.reuse, 0x1, P1 ;  /* 0x0000004a0e3d7211 */ /* 0x080fe200008f0eff */
        /* <DEDUP_REMOVED lines=10> */
[----:B------:R-:W-:Y:S01]  /*1840*/  IMAD R123, R15, 0x1c, RZ ;  /* 0x0000001c0f7b7824 */ /* 0x000fe200078e02ff */
[----:B------:R-:W-:Y:S01]  /*1850*/  LEA.HI.X.SX32 R59, R59, R74, 0x1, P0 ;  /* 0x0000004a3b3b7211 */ /* 0x000fe200000f0eff */
[----:B------:R-:W-:Y:S01]  /*1860*/  IMAD R157, R15, 0x38, RZ ;  /* 0x000000380f9d7824 */ /* 0x000fe200078e02ff */
[-C--:B------:R-:W-:Y:S01]  /*1870*/  LEA R64, P0, R65, R136.reuse, 0x1 ;  /* 0x0000008841407211 */ /* 0x080fe200078008ff */
[----:B------:R-:W-:Y:S01]  /*1880*/  IMAD R155, R15, 0x3a, RZ ;  /* 0x0000003a0f9b7824 */ /* 0x000fe200078e02ff */
[----:B------:R-:W-:Y:S01]  /*1890*/  LEA R66, P1, R67, R136, 0x1 ;  /* 0x0000008843427211 */ /* 0x000fe200078208ff */
[----:B------:R-:W-:Y:S01]  /*18a0*/  IMAD R127, R15, 0x1e, RZ ;  /* 0x0000001e0f7f7824 */ /* 0x000fe200078e02ff */
[-C--:B------:R-:W-:Y:S01]  /*18b0*/  LEA.HI.X.SX32 R69, R13, R74.reuse, 0x1, P2 ;  /* 0x0000004a0d457211 */ /* 0x080fe200010f0eff */
[----:B------:R-:W-:Y:S01]  /*18c0*/  IMAD R13, R70, 0x4, R72 ;  /* 0x00000004460d7824 */ /* 0x000fe200078e0248 */
[-C--:B------:R-:W-:Y:S01]  /*18d0*/  LEA.HI.X.SX32 R65, R65, R74.reuse, 0x1, P0 ;  /* 0x0000004a41417211 */ /* 0x080fe200000f0eff */
[----:B------:R-:W-:Y:S01]  /*18e0*/  IMAD R153, R15, 0x3c, RZ ;  /* 0x0000003c0f997824 */ /* 0x000fe200078e02ff */
[----:B------:R-:W-:Y:S01]  /*18f0*/  LEA.HI.X.SX32 R67, R67, R74, 0x1, P1 ;  /* 0x0000004a43437211 */ /* 0x000fe200008f0eff */
[----:B------:R-:W-:Y:S01]  /*1900*/  IMAD R81, R15, 0x7, RZ ;  /* 0x000000070f517824 */ /* 0x000fe200078e02ff */
[-C--:B------:R-:W-:Y:S01]  /*1910*/  LEA R70, P0, R71, R136.reuse, 0x1 ;  /* 0x0000008847467211 */ /* 0x080fe200078008ff */
[C---:B------:R-:W-:Y:S01]  /*1920*/  IMAD R125, R15.reuse, 0x1d, RZ ;  /* 0x0000001d0f7d7824 */ /* 0x040fe200078e02ff */
[-C--:B------:R-:W-:Y:S01]  /*1930*/  LEA R132, P1, R14, R136.reuse, 0x1 ;  /* 0x000000880e847211 */ /* 0x080fe200078208ff */
[C---:B------:R-:W-:Y:S01]  /*1940*/  IMAD R97, R15.reuse, 0xf, RZ ;  /* 0x0000000f0f617824 */ /* 0x040fe200078e02ff */
[-C--:B------:R-:W-:Y:S01]  /*1950*/  LEA R134, P2, R72, R136.reuse, 0x1 ;  /* 0x0000008848867211 */ /* 0x080fe200078408ff */
[----:B------:R-:W-:Y:S01]  /*1960*/  IMAD.SHL.U32 R73, R15, 0x2, RZ ;  /* 0x000000020f497824 */ /* 0x000fe200078e00ff */
[----:B------:R-:W-:Y:S01]  /*1970*/  LEA R136, P3, R13, R136, 0x1 ;  /* 0x000000880d887211 */ /* 0x000fe200078608ff */
[----:B------:R-:W-:Y:S01]  /*1980*/  IMAD R151, R15, 0x3e, RZ ;  /* 0x0000003e0f977824 */ /* 0x000fe200078e02ff */
[----:B------:R-:W-:Y:S01]  /*1990*/  IADD3 R176, P6, PT, R177, R214, RZ ;  /* 0x000000d6b1b07210 */ /* 0x000fe20007fde0ff */
[----:B------:R-:W-:Y:S01]  /*19a0*/  IMAD.SHL.U32 R75, R15, 0x4, RZ ;  /* 0x000000040f4b7824 */ /* 0x000fe200078e00ff */
[----:B------:R-:W-:Y:S01]  /*19b0*/  LEA.HI.X.SX32 R137, R13, R74, 0x1, P3 ;  /* 0x0000004a0d897211 */ /* 0x000fe200018f0eff */
[----:B------:R-:W-:Y:S01]  /*19c0*/  IMAD R13, R15, 0x3, RZ ;  /* 0x000000030f0d7824 */ /* 0x000fe200078e02ff */
[-C--:B------:R-:W-:Y:S01]  /*19d0*/  IADD3 R178, P3, PT, R179, R214.reuse, RZ ;  /* 0x000000d6b3b27210 */ /* 0x080fe20007f7e0ff */
[----:B------:R-:W-:Y:S01]  /*19e0*/  IMAD.SHL.U32 R83, R15, 0x8, RZ ;  /* 0x000000080f537824 */ /* 0x000fe200078e00ff */
[-C--:B------:R-:W-:Y:S01]  /*19f0*/  LEA.HI.X.SX32 R177, R103, R215.reuse, 0x1, P6 ;  /* 0x000000d767b17211 */ /* 0x080fe200030f0eff */
[----:B------:R-:W-:Y:S01]  /*1a00*/  IMAD.SHL.U32 R121, R15, 0x10, RZ ;  /* 0x000000100f797824 */ /* 0x000fe200078e00ff */
[----:B------:R-:W-:Y:S01]  /*1a10*/  LEA.HI.X.SX32 R179, R101, R215, 0x1, P3 ;  /* 0x000000d765b37211 */ /* 0x000fe200018f0eff */
[----:B------:R-:W-:Y:S01]  /*1a20*/  IMAD R129, R15, 0x1f, RZ ;  /* 0x0000001f0f817824 */ /* 0x000fe200078e02ff */
[----:B------:R-:W-:-:S02]  /*1a30*/  IADD3 R194, P3, PT, R105, R214, RZ ;  /* 0x000000d669c27210 */ /* 0x000fc40007f7e0ff */
[----:B------:R-:W-:Y:S02]  /*1a40*/  CS2R R102, SRZ ;  /* 0x0000000000667805 */ /* 0x000fe4000001ff00 */
[-C--:B------:R-:W-:Y:S01]  /*1a50*/  LEA.HI.X.SX32 R133, R14, R74.reuse, 0x1, P1 ;  /* 0x0000004a0e857211 */ /* 0x080fe200008f0eff */
[----:B------:R-:W-:Y:S01]  /*1a60*/  IMAD.MOV.U32 R14, RZ, RZ, RZ ;  /* 0x000000ffff0e7224 */ /* 0x000fe200078e00ff */
[----:B------:R-:W-:Y:S01]  /*1a70*/  LEA.HI.X.SX32 R135, R72, R74, 0x1, P2 ;  /* 0x0000004a48877211 */ /* 0x000fe200010f0eff */
[----:B------:R-:W-:Y:S01]  /*1a80*/  UMOV UR5, URZ ;  /* 0x000000ff00057c82 */ /* 0x000fe20008000000 */
[-C--:B------:R-:W-:Y:S02]  /*1a90*/  IADD3 R166, P6, PT, R167, R214.reuse, RZ ;  /* 0x000000d6a7a67210 */ /* 0x080fe40007fde0ff */
[----:B------:R-:W-:Y:S02]  /*1aa0*/  LEA.HI.X.SX32 R195, R87, R215, 0x1, P3 ;  /* 0x000000d757c37211 */ /* 0x000fe400018f0eff */
[----:B------:R-:W-:-:S02]  /*1ab0*/  IADD3 R180, P1, PT, R181, R214, RZ ;  /* 0x000000d6b5b47210 */ /* 0x000fc40007f3e0ff */
[-C--:B------:R-:W-:Y:S02]  /*1ac0*/  IADD3 R196, P2, PT, R101, R214.reuse, RZ ;  /* 0x000000d665c47210 */ /* 0x080fe40007f5e0ff */
[----:B------:R-:W-:Y:S02]  /*1ad0*/  CS2R R100, SRZ ;  /* 0x0000000000647805 */ /* 0x000fe4000001ff00 */
[----:B------:R-:W-:Y:S02]  /*1ae0*/  IADD3 R192, P3, PT, R109, R214, RZ ;  /* 0x000000d66dc07210 */ /* 0x000fe40007f7e0ff */
[----:B------:R-:W-:Y:S02]  /*1af0*/  LEA.HI.X.SX32 R167, R111, R215, 0x1, P6 ;  /* 0x000000d76fa77211 */ /* 0x000fe400030f0eff */
[----:B------:R-:W-:Y:S02]  /*1b00*/  CS2R R110, SRZ ;  /* 0x00000000006e7805 */ /* 0x000fe4000001ff00 */
[----:B------:R-:W-:-:S02]  /*1b10*/  LEA.HI.X.SX32 R71, R71, R74, 0x1, P0 ;  /* 0x0000004a47477211 */ /* 0x000fc400000f0eff */
[-C--:B------:R-:W-:Y:S02]  /*1b20*/  LEA.HI.X.SX32 R181, R99, R215.reuse, 0x1, P1 ;  /* 0x000000d763b57211 */ /* 0x080fe400008f0eff */
[----:B------:R-:W-:Y:S02]  /*1b30*/  CS2R R98, SRZ ;  /* 0x0000000000627805 */ /* 0x000fe4000001ff00 */
[-C--:B------:R-:W-:Y:S02]  /*1b40*/  LEA.HI.X.SX32 R197, R85, R215.reuse, 0x1, P2 ;  /* 0x000000d755c57211 */ /* 0x080fe400010f0eff */
[----:B------:R-:W-:Y:S02]  /*1b50*/  LEA.HI.X.SX32 R193, R89, R215, 0x1, P3 ;  /* 0x000000d759c17211 */ /* 0x000fe400018f0eff */
[-C--:B------:R-:W-:Y:S02]  /*1b60*/  IADD3 R190, P6, PT, R113, R214.reuse, RZ ;  /* 0x000000d671be7210 */ /* 0x080fe40007fde0ff */
[----:B------:R-:W-:-:S02]  /*1b70*/  IADD3 R174, P4, PT, R175, R214, RZ ;  /* 0x000000d6afae7210 */ /* 0x000fc40007f9e0ff */
[-C--:B------:R-:W-:Y:S02]  /*1b80*/  IADD3 R172, P0, PT, R173, R214.reuse, RZ ;  /* 0x000000d6adac7210 */ /* 0x080fe40007f1e0ff */
[-C--:B------:R-:W-:Y:S02]  /*1b90*/  IADD3 R170, P1, PT, R171, R214.reuse, RZ ;  /* 0x000000d6abaa7210 */ /* 0x080fe40007f3e0ff */
[-C--:B------:R-:W-:Y:S02]  /*1ba0*/  IADD3 R204, P2, PT, R87, R214.reuse, RZ ;  /* 0x000000d657cc7210 */ /* 0x080fe40007f5e0ff */
[----:B------:R-:W-:Y:S02]  /*1bb0*/  IADD3 R208, P3, PT, R79, R214, RZ ;  /* 0x000000d64fd07210 */ /* 0x000fe40007f7e0ff */
[-C--:B------:R-:W-:Y:S02]  /*1bc0*/  LEA.HI.X.SX32 R191, R91, R215.reuse, 0x1, P6 ;  /* 0x000000d75bbf7211 */ /* 0x080fe400030f0eff */
[----:B------:R-:W-:-:S02]  /*1bd0*/  LEA.HI.X.SX32 R205, R77, R215, 0x1, P2 ;  /* 0x000000d74dcd7211 */ /* 0x000fc400010f0eff */
[----:B------:R-:W-:Y:S02]  /*1be0*/  CS2R R76, SRZ ;  /* 0x00000000004c7805 */ /* 0x000fe4000001ff00 */
[-C--:B------:R-:W-:Y:S02]  /*1bf0*/  LEA.HI.X.SX32 R175, R105, R215.reuse, 0x1, P4 ;  /* 0x000000d769af7211 */ /* 0x080fe400020f0eff */
[----:B------:R-:W-:Y:S02]  /*1c00*/  CS2R R104, SRZ ;  /* 0x0000000000687805 */ /* 0x000fe4000001ff00 */
[-C--:B------:R-:W-:Y:S02]  /*1c10*/  LEA.HI.X.SX32 R173, R107, R215.reuse, 0x1, P0 ;  /* 0x000000d76bad7211 */ /* 0x080fe400000f0eff */
[----:B------:R-:W-:Y:S02]  /*1c20*/  CS2R R106, SRZ ;  /* 0x00000000006a7805 */ /* 0x000fe4000001ff00 */
[----:B------:R-:W-:-:S02]  /*1c30*/  LEA.HI.X.SX32 R171, R109, R215, 0x1, P1 ;  /* 0x000000d76dab7211 */ /* 0x000fc400008f0eff */
[----:B------:R-:W-:Y:S02]  /*1c40*/  CS2R R108, SRZ ;  /* 0x00000000006c7805 */ /* 0x000fe4000001ff00 */
[----:B------:R-:W-:Y:S01]  /*1c50*/  LEA.HI.X.SX32 R209, R13, R215, 0x1, P3 ;  /* 0x000000d70dd17211 */ /* 0x000fe200018f0eff */
[----:B------:R-:W-:Y:S01]  /*1c60*/  IMAD.MOV.U32 R13, RZ, RZ, RZ ;  /* 0x000000ffff0d7224 */ /* 0x000fe200078e00ff */
[-C--:B------:R-:W-:Y:S02]  /*1c70*/  IADD3 R188, P6, PT, R117, R214.reuse, RZ ;  /* 0x000000d675bc7210 */ /* 0x080fe40007fde0ff */
[-C--:B------:R-:W-:Y:S02]  /*1c80*/  IADD3 R164, P2, PT, R165, R214.reuse, RZ ;  /* 0x000000d6a5a47210 */ /* 0x080fe40007f5e0ff */
[-C--:B------:R-:W-:Y:S02]  /*1c90*/  IADD3 R162, P4, PT, R163, R214.reuse, RZ ;  /* 0x000000d6a3a27210 */ /* 0x080fe40007f9e0ff */
[----:B------:R-:W-:-:S02]  /*1ca0*/  IADD3 R160, P0, PT, R161, R214, RZ ;  /* 0x000000d6a1a07210 */ /* 0x000fc40007f1e0ff */
[-C--:B------:R-:W-:Y:S02]  /*1cb0*/  IADD3 R202, P1, PT, R91, R214.reuse, RZ ;  /* 0x000000d65bca7210 */ /* 0x080fe40007f3e0ff */
[----:B------:R-:W-:Y:S02]  /*1cc0*/  IADD3 R158, P3, PT, R159, R214, RZ ;  /* 0x000000d69f9e7210 */ /* 0x000fe40007f7e0ff */
[-C--:B------:R-:W-:Y:S02]  /*1cd0*/  LEA.HI.X.SX32 R189, R93, R215.reuse, 0x1, P6 ;  /* 0x000000d75dbd7211 */ /* 0x080fe400030f0eff */
[----:B------:R-:W-:Y:S02]  /*1ce0*/  CS2R R92, SRZ ;  /* 0x00000000005c7805 */ /* 0x000fe4000001ff00 */
[----:B------:R-:W-:Y:S02]  /*1cf0*/  LEA.HI.X.SX32 R203, R79, R215, 0x1, P1 ;  /* 0x000000d74fcb7211 */ /* 0x000fe400008f0eff */
[----:B------:R-:W-:-:S02]  /*1d00*/  CS2R R78, SRZ ;  /* 0x00000000004e7805 */ /* 0x000fc4000001ff00 */
[-C--:B------:R-:W-:Y:S02]  /*1d10*/  LEA.HI.X.SX32 R165, R113, R215.reuse, 0x1, P2 ;  /* 0x000000d771a57211 */ /* 0x080fe400010f0eff */
[----:B------:R-:W-:Y:S02]  /*1d20*/  CS2R R112, SRZ ;  /* 0x0000000000707805 */ /* 0x000fe4000001ff00 */
[-C--:B------:R-:W-:Y:S02]  /*1d30*/  LEA.HI.X.SX32 R163, R115, R215.reuse, 0x1, P4 ;  /* 0x000000d773a37211 */ /* 0x080fe400020f0eff */
[----:B------:R-:W-:Y:S02]  /*1d40*/  CS2R R114, SRZ ;  /* 0x0000000000727805 */ /* 0x000fe4000001ff00 */
[----:B------:R-:W-:Y:S02]  /*1d50*/  IADD3 R200, P6, PT, R95, R214, RZ ;  /* 0x000000d65fc87210 */ /* 0x000fe40007fde0ff */
[----:B------:R-:W-:-:S02]  /*1d60*/  LEA.HI.X.SX32 R161, R117, R215, 0x1, P0 ;  /* 0x000000d775a17211 */ /* 0x000fc400000f0eff */
[----:B------:R-:W-:Y:S02]  /*1d70*/  CS2R R116, SRZ ;  /* 0x0000000000747805 */ /* 0x000fe4000001ff00 */
[----:B------:R-:W-:Y:S02]  /*1d80*/  LEA.HI.X.SX32 R159, R119, R215, 0x1, P3 ;  /* 0x000000d7779f7211 */ /* 0x000fe400018f0eff */
[----:B------:R-:W-:Y:S02]  /*1d90*/  CS2R R118, SRZ ;  /* 0x0000000000767805 */ /* 0x000fe4000001ff00 */
[-C--:B------:R-:W-:Y:S02]  /*1da0*/  IADD3 R156, P1, PT, R157, R214.reuse, RZ ;  /* 0x000000d69d9c7210 */ /* 0x080fe40007f3e0ff */
[-C--:B------:R-:W-:Y:S02]  /*1db0*/  IADD3 R154, P2, PT, R155, R214.reuse, RZ ;  /* 0x000000d69b9a7210 */ /* 0x080fe40007f5e0ff */
[----:B------:R-:W-:-:S02]  /*1dc0*/  IADD3 R152, P4, PT, R153, R214, RZ ;  /* 0x000000d699987210 */ /* 0x000fc40007f9e0ff */
[-C--:B------:R-:W-:Y:S02]  /*1dd0*/  IADD3 R186, P0, PT, R123, R214.reuse, RZ ;  /* 0x000000d67bba7210 */ /* 0x080fe40007f1e0ff */
[-C--:B------:R-:W-:Y:S02]  /*1de0*/  IADD3 R184, P3, PT, R127, R214.reuse, RZ ;  /* 0x000000d67fb87210 */ /* 0x080fe40007f7e0ff */
[-C--:B------:R-:W-:Y:S02]  /*1df0*/  LEA.HI.X.SX32 R201, R81, R215.reuse, 0x1, P6 ;  /* 0x000000d751c97211 */ /* 0x080fe400030f0eff */
[----:B------:R-:W-:Y:S02]  /*1e00*/  IADD3 R212, P6, PT, R73, R214, RZ ;  /* 0x000000d649d47210 */ /* 0x000fe40007fde0ff */
[----:B------:R-:W-:Y:S02]  /*1e10*/  LEA.HI.X.SX32 R187, R95, R215, 0x1, P0 ;  /* 0x000000d75fbb7211 */ /* 0x000fe400000f0eff */
[----:B------:R-:W-:-:S02]  /*1e20*/  CS2R R94, SRZ ;  /* 0x00000000005e7805 */ /* 0x000fc4000001ff00 */
[-C--:B------:R-:W-:Y:S02]  /*1e30*/  LEA.HI.X.SX32 R157, R123, R215.reuse, 0x1, P1 ;  /* 0x000000d77b9d7211 */ /* 0x080fe400008f0eff */
[-C--:B------:R-:W-:Y:S02]  /*1e40*/  LEA.HI.X.SX32 R155, R125, R215.reuse, 0x1, P2 ;  /* 0x000000d77d9b7211 */ /* 0x080fe400010f0eff */
[-C--:B------:R-:W-:Y:S02]  /*1e50*/  LEA.HI.X.SX32 R185, R97, R215.reuse, 0x1, P3 ;  /* 0x000000d761b97211 */ /* 0x080fe400018f0eff */
[----:B------:R-:W-:Y:S02]  /*1e60*/  CS2R R96, SRZ ;  /* 0x0000000000607805 */ /* 0x000fe4000001ff00 */
[----:B------:R-:W-:Y:S02]  /*1e70*/  LEA.HI.X.SX32 R153, R127, R215, 0x1, P4 ;  /* 0x000000d77f997211 */ /* 0x000fe400020f0eff */
[----:B------:R-:W-:-:S02]  /*1e80*/  LEA R210, P0, R15, R214, 0x2 ;  /* 0x000000d60fd27211 */ /* 0x000fc400078010ff */
[CC--:B------:R-:W-:Y:S02]  /*1e90*/  LEA R206, P1, R15.reuse, R214.reuse, 0x3 ;  /* 0x000000d60fce7211 */ /* 0x0c0fe400078218ff */
[CC--:B------:R-:W-:Y:S02]  /*1ea0*/  LEA R198, P2, R15.reuse, R214.reuse, 0x4 ;  /* 0x000000d60fc67211 */ /* 0x0c0fe400078420ff */
[-C--:B------:R-:W-:Y:S02]  /*1eb0*/  LEA R182, P3, R15, R214.reuse, 0x5 ;  /* 0x000000d60fb67211 */ /* 0x080fe400078628ff */
[----:B------:R-:W-:Y:S02]  /*1ec0*/  IADD3 R150, P4, PT, R151, R214, RZ ;  /* 0x000000d697967210 */ /* 0x000fe40007f9e0ff */
[----:B------:R-:W-:Y:S01]  /*1ed0*/  LEA.HI.X.SX32 R213, R15, R215, 0x1, P6 ;  /* 0x000000d70fd57211 */ /* 0x000fe200030f0eff */
[----:B------:R-:W-:Y:S01]  /*1ee0*/  IMAD.MOV.U32 R15, RZ, RZ, -0x800000 ;  /* 0xff800000ff0f7424 */ /* 0x000fe200078e00ff */
[----:B------:R-:W-:-:S02]  /*1ef0*/  LOP3.LUT P6, RZ, R0, 0x3, RZ, 0xc0, !PT ;  /* 0x0000000300ff7812 */ /* 0x000fc400078cc0ff */
[-C--:B------:R-:W-:Y:S02]  /*1f00*/  LEA.HI.X.SX32 R211, R73, R215.reuse, 0x1, P0 ;  /* 0x000000d749d37211 */ /* 0x080fe400000f0eff */
[-C--:B------:R-:W-:Y:S02]  /*1f10*/  LEA.HI.X.SX32 R207, R75, R215.reuse, 0x1, P1 ;  /* 0x000000d74bcf7211 */ /* 0x080fe400008f0eff */
[-C--:B------:R-:W-:Y:S02]  /*1f20*/  LEA.HI.X.SX32 R199, R83, R215.reuse, 0x1, P2 ;  /* 0x000000d753c77211 */ /* 0x080fe400010f0eff */
[-C--:B------:R-:W-:Y:S02]  /*1f30*/  LEA.HI.X.SX32 R183, R121, R215.reuse, 0x1, P3 ;  /* 0x000000d779b77211 */ /* 0x080fe400018f0eff */
[----:B------:R-:W-:-:S07]  /*1f40*/  LEA.HI.X.SX32 R151, R129, R215, 0x1, P4 ;  /* 0x000000d781977211 */ /* 0x000fce00020f0eff */
.L_x_1:
[----:B------:R-:W-:-:S04]  /*1f50*/  IMAD.WIDE R84, R13, 0x2, R212 ;  /* 0x000000020d547825 */ /* 0x000fc800078e02d4 */
[C---:B------:R-:W-:Y:S01]  /*1f60*/  IMAD.WIDE R120, R13.reuse, 0x2, R206 ;  /* 0x000000020d787825 */ /* 0x040fe200078e02ce */
[----:B------:R0:W2:Y:S03]  /*1f70*/  LDG.E.U16 R73, desc[UR10][R84.64] ;  /* 0x0000000a54497981 */ /* 0x0000a6000c1e1500 */
[C---:B------:R-:W-:Y:S01]  /*1f80*/  IMAD.WIDE R122, R13.reuse, 0x2, R204 ;  /* 0x000000020d7a7825 */ /* 0x040fe200078e02cc */
[----:B------:R1:W3:Y:S03]  /*1f90*/  LDG.E.U16 R80, desc[UR10][R120.64] ;  /* 0x0000000a78507981 */ /* 0x0002e6000c1e1500 */
[C---:B------:R-:W-:Y:S01]  /*1fa0*/  IMAD.WIDE R82, R13.reuse, 0x2, R214 ;  /* 0x000000020d527825 */ /* 0x040fe200078e02d6 */
[----:B------:R4:W5:Y:S03]  /*1fb0*/  LDG.E.U16 R81, desc[UR10][R122.64] ;  /* 0x0000000a7a517981 */ /* 0x000966000c1e1500 */
[C---:B------:R-:W-:Y:S01]  /*1fc0*/  IMAD.WIDE R124, R13.reuse, 0x2, R202 ;  /* 0x000000020d7c7825 */ /* 0x040fe200078e02ca */
[----:B------:R-:W2:Y:S03]  /*1fd0*/  LDG.E.U16 R72, desc[UR10][R82.64] ;  /* 0x0000000a52487981 */ /* 0x000ea6000c1e1500 */
[----:B------:R-:W-:-:S04]  /*1fe0*/  IMAD.WIDE R126, R13, 0x2, R196 ;  /* 0x000000020d7e7825 */ /* 0x000fc800078e02c4 */
[C---:B------:R-:W-:Y:S01]  /*1ff0*/  IMAD.WIDE R86, R13.reuse, 0x2, R210 ;  /* 0x000000020d567825 */ /* 0x040fe200078e02d2 */
[----:B------:R-:W3:Y:S03]  /*2000*/  LDG.E.U16 R88, desc[UR10][R126.64] ;  /* 0x0000000a7e587981 */ /* 0x000ee6000c1e1500 */
[C---:B------:R-:W-:Y:S01]  /*2010*/  IMAD.WIDE R90, R13.reuse, 0x2, R208 ;  /* 0x000000020d5a7825 */ /* 0x040fe200078e02d0 */
[----:B------:R1:W3:Y:S03]  /*2020*/  LDG.E.U16 R82, desc[UR10][R124.64] ;  /* 0x0000000a7c527981 */ /* 0x0002e6000c1e1500 */
[C---:B0-----:R-:W-:Y:S01]  /*2030*/  IMAD.WIDE R84, R13.reuse, 0x2, R198 ;  /* 0x000000020d547825 */ /* 0x041fe200078e02c6 */
[----:B------:R0:W3:Y:S03]  /*2040*/  LDG.E.U16 R74, desc[UR10][R86.64] ;  /* 0x0000000a564a7981 */ /* 0x0000e6000c1e1500 */
[C---:B------:R-:W-:Y:S01]  /*2050*/  IMAD.WIDE R128, R13.reuse, 0x2, R194 ;  /* 0x000000020d807825 */ /* 0x040fe200078e02c2 */
[----:B------:R0:W3:Y:S03]  /*2060*/  LDG.E.U16 R75, desc[UR10][R90.64] ;  /* 0x0000000a5a4b7981 */ /* 0x0000e6000c1e1500 */
[C---:B------:R-:W-:Y:S01]  /*2070*/  IMAD.WIDE R140, R13.reuse, 0x2, R192 ;  /* 0x000000020d8c7825 */ /* 0x040fe200078e02c0 */
[----:B------:R-:W3:Y:S03]  /*2080*/  LDG.E.U16 R83, desc[UR10][R84.64] ;  /* 0x0000000a54537981 */ /* 0x000ee6000c1e1500 */
[C---:B-1----:R-:W-:Y:S01]  /*2090*/  IMAD.WIDE R120, R13.reuse, 0x2, R182 ;  /* 0x000000020d787825 */ /* 0x042fe200078e02b6 */
[----:B------:R1:W5:Y:S03]  /*20a0*/  LDG.E.U16 R89, desc[UR10][R128.64] ;  /* 0x0000000a80597981 */ /* 0x000366000c1e1500 */
[C---:B------:R-:W-:Y:S01]  /*20b0*/  IMAD.WIDE R226, R13.reuse, 0x2, R164 ;  /* 0x000000020de27825 */ /* 0x040fe200078e02a4 */
[----:B------:R0:W5:Y:S03]  /*20c0*/  LDG.E.U16 R130, desc[UR10][R140.64] ;  /* 0x0000000a8c827981 */ /* 0x000166000c1e1500 */
[C---:B------:R-:W-:Y:S01]  /*20d0*/  IMAD.WIDE R142, R13.reuse, 0x2, R190 ;  /* 0x000000020d8e7825 */ /* 0x040fe200078e02be */
[----:B------:R0:W5:Y:S03]  /*20e0*/  LDG.E.U16 R221, desc[UR10][R120.64] ;  /* 0x0000000a78dd7981 */ /* 0x000166000c1e1500 */
[C---:B----4-:R-:W-:Y:S01]  /*20f0*/  IMAD.WIDE R122, R13.reuse, 0x2, R180 ;  /* 0x000000020d7a7825 */ /* 0x050fe200078e02b4 */
[----:B------:R4:W5:Y:S03]  /*2100*/  LDG.E.U16 R131, desc[UR10][R142.64] ;  /* 0x0000000a8e837981 */ /* 0x000966000c1e1500 */
[C---:B------:R-:W-:Y:S01]  /*2110*/  IMAD.WIDE R228, R13.reuse, 0x2, R162 ;  /* 0x000000020de47825 */ /* 0x040fe200078e02a2 */
[----:B------:R0:W5:Y:S03]  /*2120*/  LDG.E.U16 R222, desc[UR10][R122.64] ;  /* 0x0000000a7ade7981 */ /* 0x000166000c1e1500 */
[C---:B------:R-:W-:Y:S01]  /*2130*/  IMAD.WIDE R124, R13.reuse, 0x2, R178 ;  /* 0x000000020d7c7825 */ /* 0x040fe200078e02b2 */
[----:B------:R-:W5:Y:S03]  /*2140*/  LDG.E.U16 R226, desc[UR10][R226.64] ;  /* 0x0000000ae2e27981 */ /* 0x000f66000c1e1500 */
[C---:B------:R-:W-:Y:S01]  /*2150*/  IMAD.WIDE R126, R13.reuse, 0x2, R176 ;  /* 0x000000020d7e7825 */ /* 0x040fe200078e02b0 */
[----:B------:R-:W5:Y:S03]  /*2160*/  LDG.E.U16 R229, desc[UR10][R228.64] ;  /* 0x0000000ae4e57981 */ /* 0x000f66000c1e1500 */
[C---:B0-----:R-:W-:Y:S01]  /*2170*/  IMAD.WIDE R86, R13.reuse, 0x2, R188 ;  /* 0x000000020d567825 */ /* 0x041fe200078e02bc */
[----:B------:R0:W5:Y:S03]  /*2180*/  LDG.E.U16 R223, desc[UR10][R124.64] ;  /* 0x0000000a7cdf7981 */ /* 0x000166000c1e1500 */
[C---:B------:R-:W-:Y:S01]  /*2190*/  IMAD.WIDE R90, R13.reuse, 0x2, R186 ;  /* 0x000000020d5a7825 */ /* 0x040fe200078e02ba */
[----:B------:R0:W5:Y:S03]  /*21a0*/  LDG.E.U16 R224, desc[UR10][R126.64] ;  /* 0x0000000a7ee07981 */ /* 0x000166000c1e1500 */
[C---:B-1----:R-:W-:Y:S01]  /*21b0*/  IMAD.WIDE R128, R13.reuse, 0x2, R174 ;  /* 0x000000020d807825 */ /* 0x042fe200078e02ae */
[----:B------:R-:W5:Y:S03]  /*21c0*/  LDG.E.U16 R149, desc[UR10][R86.64] ;  /* 0x0000000a56957981 */ /* 0x000f66000c1e1500 */
[C---:B------:R-:W-:Y:S01]  /*21d0*/  IMAD.WIDE R84, R13.reuse, 0x2, R160 ;  /* 0x000000020d547825 */ /* 0x040fe200078e02a0 */
[----:B------:R-:W5:Y:S03]  /*21e0*/  LDG.E.U16 R169, desc[UR10][R90.64] ;  /* 0x0000000a5aa97981 */ /* 0x000f66000c1e1500 */
[C---:B------:R-:W-:Y:S01]  /*21f0*/  IMAD.WIDE R140, R13.reuse, 0x2, R158 ;  /* 0x000000020d8c7825 */ /* 0x040fe200078e029e */
[----:B------:R1:W5:Y:S03]  /*2200*/  LDG.E.U16 R225, desc[UR10][R128.64] ;  /* 0x0000000a80e17981 */ /* 0x000366000c1e1500 */
[C---:B------:R-:W-:Y:S01]  /*2210*/  IMAD.WIDE R120, R13.reuse, 0x2, R156 ;  /* 0x000000020d787825 */ /* 0x040fe200078e029c */
[----:B------:R0:W5:Y:S03]  /*2220*/  LDG.E.U16 R230, desc[UR10][R84.64] ;  /* 0x0000000a54e67981 */ /* 0x000166000c1e1500 */
[C---:B----4-:R-:W-:Y:S01]  /*2230*/  IMAD.WIDE R142, R13.reuse, 0x2, R172 ;  /* 0x000000020d8e7825 */ /* 0x050fe200078e02ac */
[----:B------:R-:W4:Y:S03]  /*2240*/  LDG.E.U16 R231, desc[UR10][R140.64] ;  /* 0x0000000a8ce77981 */ /* 0x000f26000c1e1500 */
[C---:B------:R-:W-:Y:S01]  /*2250*/  IMAD.WIDE R122, R13.reuse, 0x2, R154 ;  /* 0x000000020d7a7825 */ /* 0x040fe200078e029a */
[----:B------:R-:W4:Y:S03]  /*2260*/  LDG.E.U16 R120, desc[UR10][R120.64] ;  /* 0x0000000a78787981 */ /* 0x000f26000c1e1500 */
[C---:B0-----:R-:W-:Y:S01]  /*2270*/  IMAD.WIDE R124, R13.reuse, 0x2, R170 ;  /* 0x000000020d7c7825 */ /* 0x041fe200078e02aa */
[----:B------:R-:W4:Y:S03]  /*2280*/  LDG.E.U16 R142, desc[UR10][R142.64] ;  /* 0x0000000a8e8e7981 */ /* 0x000f26000c1e1500 */
[C---:B------:R-:W-:Y:S01]  /*2290*/  IMAD.WIDE R126, R13.reuse, 0x2, R152 ;  /* 0x000000020d7e7825 */ /* 0x040fe200078e0298 */
[----:B------:R-:W4:Y:S03]  /*22a0*/  LDG.E.U16 R122, desc[UR10][R122.64] ;  /* 0x0000000a7a7a7981 */ /* 0x000f26000c1e1500 */
[C---:B-1----:R-:W-:Y:S01]  /*22b0*/  IMAD.WIDE R128, R13.reuse, 0x2, R200 ;  /* 0x000000020d807825 */ /* 0x042fe200078e02c8 */
[----:B------:R-:W4:Y:S03]  /*22c0*/  LDG.E.U16 R227, desc[UR10][R124.64] ;  /* 0x0000000a7ce37981 */ /* 0x000f26000c1e1500 */
[C---:B------:R-:W-:Y:S01]  /*22d0*/  IMAD.WIDE R90, R13.reuse, 0x2, R184 ;  /* 0x000000020d5a7825 */ /* 0x040fe200078e02b8 */
[----:B------:R-:W4:Y:S03]  /*22e0*/  LDG.E.U16 R232, desc[UR10][R126.64] ;  /* 0x0000000a7ee87981 */ /* 0x000f26000c1e1500 */
[C---:B------:R-:W-:Y:S01]  /*22f0*/  IMAD.WIDE R86, R13.reuse, 0x2, R166 ;  /* 0x000000020d567825 */ /* 0x040fe200078e02a6 */
[----:B------:R-:W4:Y:S03]  /*2300*/  LDG.E.U16 R140, desc[UR10][R128.64] ;  /* 0x0000000a808c7981 */ /* 0x000f26000c1e1500 */
[----:B------:R-:W-:Y:S01]  /*2310*/  IMAD.WIDE R84, R13, 0x2, R150 ;  /* 0x000000020d547825 */ /* 0x000fe200078e0296 */
[----:B------:R-:W4:Y:S04]  /*2320*/  LDG.E.U16 R141, desc[UR10][R90.64] ;  /* 0x0000000a5a8d7981 */ /* 0x000f28000c1e1500 */
[----:B------:R-:W4:Y:S04]  /*2330*/  LDG.E.U16 R228, desc[UR10][R86.64] ;  /* 0x0000000a56e47981 */ /* 0x000f28000c1e1500 */
[----:B------:R0:W4:Y:S02]  /*2340*/  LDG.E.U16 R233, desc[UR10][R84.64] ;  /* 0x0000000a54e97981 */ /* 0x000124000c1e1500 */
[----:B0-----:R-:W-:Y:S01]  /*2350*/  IMAD.SHL.U32 R84, R7, 0x2, RZ ;  /* 0x0000000207547824 */ /* 0x001fe200078e00ff */
[----:B------:R-:W-:Y:S04]  /*2360*/  BAR.SYNC.DEFER_BLOCKING 0x0 ;  /* 0x0000000000007b1d */ /* 0x000fe80000010000 */
[----:B------:R-:W-:-:S02]  /*2370*/  LOP3.LUT R85, R84, 0x10, RZ, 0x3c, !PT ;  /* 0x0000001054557812 */ /* 0x000fc400078e3cff */
[C---:B------:R-:W-:Y:S02]  /*2380*/  LOP3.LUT R86, R84.reuse, 0x20, RZ, 0x3c, !PT ;  /* 0x0000002054567812 */ /* 0x040fe400078e3cff */
[----:B------:R-:W-:Y:S02]  /*2390*/  LOP3.LUT R87, R84, 0x30, RZ, 0x3c, !PT ;  /* 0x0000003054577812 */ /* 0x000fe400078e3cff */
[C---:B------:R-:W-:Y:S02]  /*23a0*/  LOP3.LUT R220, R0.reuse, 0x7, RZ, 0xc0, !PT ;  /* 0x0000000700dc7812 */ /* 0x040fe400078ec0ff */
[C---:B------:R-:W-:Y:S01]  /*23b0*/  LOP3.LUT R145, R0.reuse, 0x60, RZ, 0xc0, !PT ;  /* 0x0000006000917812 */ /* 0x040fe200078ec0ff */
[----:B------:R-:W-:Y:S02]  /*23c0*/  IMAD.SHL.U32 R121, R0, 0x8, RZ ;  /* 0x0000000800797824 */ /* 0x000fe400078e00ff */
[----:B------:R-:W-:Y:S02]  /*23d0*/  IMAD.SHL.U32 R124, R220, 0x40, RZ ;  /* 0x00000040dc7c7824 */ /* 0x000fe400078e00ff */
[----:B------:R-:W-:-:S02]  /*23e0*/  IMAD R123, R145, 0x4, R220 ;  /* 0x00000004917b7824 */ /* 0x000fc400078e02dc */
[----:B------:R-:W-:Y:S01]  /*23f0*/  IMAD.SHL.U32 R148, R0, 0x2, RZ ;  /* 0x0000000200947824 */ /* 0x000fe200078e00ff */
[----:B------:R-:W-:Y:S02]  /*2400*/  LOP3.LUT R121, R124, 0x30, R121, 0xf8, !PT ;  /* 0x000000307c797812 */ /* 0x000fe400078ef879 */
[----:B------:R-:W-:Y:S02]  /*2410*/  SHF.L.U32 R123, R123, 0x4, RZ ;  /* 0x000000047b7b7819 */ /* 0x000fe400000006ff */
[----:B------:R-:W-:Y:S02]  /*2420*/  LOP3.LUT R168, R0, 0x10, RZ, 0xc0, !PT ;  /* 0x0000001000a87812 */ /* 0x000fe400078ec0ff */
[--C-:B------:R-:W-:Y:S02]  /*2430*/  LOP3.LUT R123, R123, 0x30, R148.reuse, 0x78, !PT ;  /* 0x000000307b7b7812 */ /* 0x100fe400078e7894 */
[----:B------:R-:W-:-:S03]  /*2440*/  LOP3.LUT R121, R121, 0x10, R148, 0x78, !PT ;  /* 0x0000001079797812 */ /* 0x000fc600078e7894 */
[----:B------:R-:W-:Y:S02]  /*2450*/  IMAD R220, R220, 0x100, R123 ;  /* 0x00000100dcdc7824 */ /* 0x000fe400078e027b */
[----:B------:R-:W-:Y:S01]  /*2460*/  IMAD R168, R168, 0x20, R121 ;  /* 0x00000020a8a87824 */ /* 0x000fe200078e0279 */
[----:B--2---:R0:W-:Y:S02]  /*2470*/  STS.U16 [R84+UR6+0x2000], R72 ;  /* 0x0020004854007988 */ /* 0x0041e40008000406 */
[C---:B0-----:R-:W-:Y:S02]  /*2480*/  LOP3.LUT R72, R84.reuse, 0x40, RZ, 0x3c, !PT ;  /* 0x0000004054487812 */ /* 0x041fe400078e3cff */
[----:B---3--:R0:W-:Y:S04]  /*2490*/  STS.U16 [R84+UR6+0x2800], R83 ;  /* 0x0028005354007988 */ /* 0x0081e80008000406 */
[----:B-----5:R-:W-:Y:S01]  /*24a0*/  STS.U16 [R84+UR6+0x3000], R221 ;  /* 0x003000dd54007988 */ /* 0x020fe20008000406 */
[----:B0-----:R-:W-:-:S03]  /*24b0*/  LOP3.LUT R83, R84, 0x70, RZ, 0x3c, !PT ;  /* 0x0000007054537812 */ /* 0x001fc600078e3cff */
[----:B------:R-:W-:Y:S04]  /*24c0*/  STS.U16 [R84+UR6+0x3800], R226 ;  /* 0x003800e254007988 */ /* 0x000fe80008000406 */
[----:B------:R0:W-:Y:S04]  /*24d0*/  STS.U16 [R85+UR6+0x2100], R73 ;  /* 0x0021004955007988 */ /* 0x0001e80008000406 */
[----:B------:R-:W-:Y:S04]  /*24e0*/  STS.U16 [R85+UR6+0x2900], R88 ;  /* 0x0029005855007988 */ /* 0x000fe80008000406 */
[----:B------:R-:W-:Y:S01]  /*24f0*/  STS.U16 [R85+UR6+0x3100], R222 ;  /* 0x003100de55007988 */ /* 0x000fe20008000406 */
[----:B0-----:R-:W-:-:S03]  /*2500*/  LOP3.LUT R73, R84, 0x50, RZ, 0x3c, !PT ;  /* 0x0000005054497812 */ /* 0x001fc600078e3cff */
[----:B------:R-:W-:Y:S04]  /*2510*/  STS.U16 [R85+UR6+0x3900], R229 ;  /* 0x003900e555007988 */ /* 0x000fe80008000406 */
[----:B------:R0:W-:Y:S04]  /*2520*/  STS.U16 [R86+UR6+0x2200], R74 ;  /* 0x0022004a56007988 */ /* 0x0001e80008000406 */
[----:B------:R-:W-:Y:S04]  /*2530*/  STS.U16 [R86+UR6+0x2a00], R89 ;  /* 0x002a005956007988 */ /* 0x000fe80008000406 */
[----:B------:R-:W-:Y:S01]  /*2540*/  STS.U16 [R86+UR6+0x3200], R223 ;  /* 0x003200df56007988 */ /* 0x000fe20008000406 */
[----:B0-----:R-:W-:-:S03]  /*2550*/  LOP3.LUT R74, R84, 0x60, RZ, 0x3c, !PT ;  /* 0x00000060544a7812 */ /* 0x001fc600078e3cff */
[----:B------:R-:W-:Y:S04]  /*2560*/  STS.U16 [R86+UR6+0x3a00], R230 ;  /* 0x003a00e656007988 */ /* 0x000fe80008000406 */
[----:B------:R-:W-:Y:S04]  /*2570*/  STS.U16 [R87+UR6+0x2300], R75 ;  /* 0x0023004b57007988 */ /* 0x000fe80008000406 */
[----:B------:R-:W-:Y:S04]  /*2580*/  STS.U16 [R87+UR6+0x2b00], R130 ;  /* 0x002b008257007988 */ /* 0x000fe80008000406 */
[----:B------:R-:W-:Y:S04]  /*2590*/  STS.U16 [R87+UR6+0x3300], R224 ;  /* 0x003300e057007988 */ /* 0x000fe80008000406 */
[----:B----4-:R-:W-:Y:S04]  /*25a0*/  STS.U16 [R87+UR6+0x3b00], R231 ;  /* 0x003b00e757007988 */ /* 0x010fe80008000406 */
[----:B------:R-:W-:Y:S04]  /*25b0*/  STS.U16 [R72+UR6+0x2400], R80 ;  /* 0x0024005048007988 */ /* 0x000fe80008000406 */
[----:B------:R-:W-:Y:S04]  /*25c0*/  STS.U16 [R72+UR6+0x2c00], R131 ;  /* 0x002c008348007988 */ /* 0x000fe80008000406 */
[----:B------:R-:W-:Y:S04]  /*25d0*/  STS.U16 [R72+UR6+0x3400], R225 ;  /* 0x003400e148007988 */ /* 0x000fe80008000406 */
[----:B------:R-:W-:Y:S04]  /*25e0*/  STS.U16 [R72+UR6+0x3c00], R120 ;  /* 0x003c007848007988 */ /* 0x000fe80008000406 */
[----:B------:R-:W-:Y:S04]  /*25f0*/  STS.U16 [R73+UR6+0x2500], R81 ;  /* 0x0025005149007988 */ /* 0x000fe80008000406 */
[----:B------:R0:W-:Y:S04]  /*2600*/  STS.U16 [R73+UR6+0x2d00], R149 ;  /* 0x002d009549007988 */ /* 0x0001e80008000406 */
[----:B------:R-:W-:Y:S04]  /*2610*/  STS.U16 [R73+UR6+0x3500], R142 ;  /* 0x0035008e49007988 */ /* 0x000fe80008000406 */
[----:B------:R-:W-:Y:S04]  /*2620*/  STS.U16 [R73+UR6+0x3d00], R122 ;  /* 0x003d007a49007988 */ /* 0x000fe80008000406 */
[----:B------:R-:W-:Y:S04]  /*2630*/  STS.U16 [R74+UR6+0x2600], R82 ;  /* 0x002600524a007988 */ /* 0x000fe80008000406 */
[----:B------:R1:W-:Y:S04]  /*2640*/  STS.U16 [R74+UR6+0x2e00], R169 ;  /* 0x002e00a94a007988 */ /* 0x0003e80008000406 */
[----:B------:R-:W-:Y:S04]  /*2650*/  STS.U16 [R74+UR6+0x3600], R227 ;  /* 0x003600e34a007988 */ /* 0x000fe80008000406 */
[----:B------:R-:W-:Y:S04]  /*2660*/  STS.U16 [R74+UR6+0x3e00], R232 ;  /* 0x003e00e84a007988 */ /* 0x000fe80008000406 */
[----:B------:R-:W-:Y:S04]  /*2670*/  STS.U16 [R83+UR6+0x2700], R140 ;  /* 0x0027008c53007988 */ /* 0x000fe80008000406 */
[----:B------:R-:W-:Y:S04]  /*2680*/  STS.U16 [R83+UR6+0x2f00], R141 ;  /* 0x002f008d53007988 */ /* 0x000fe80008000406 */
[----:B------:R-:W-:Y:S04]  /*2690*/  STS.U16 [R83+UR6+0x3700], R228 ;  /* 0x003700e453007988 */ /* 0x000fe80008000406 */
[----:B------:R-:W-:Y:S01]  /*26a0*/  STS.U16 [R83+UR6+0x3f00], R233 ;  /* 0x003f00e953007988 */ /* 0x000fe20008000406 */
[----:B------:R-:W-:Y:S01]  /*26b0*/  BAR.SYNC.DEFER_BLOCKING 0x0 ;  /* 0x0000000000007b1d */ /* 0x000fe20000010000 */
[----:B0-----:R-:W-:-:S05]  /*26c0*/  LOP3.LUT R149, R168, 0x20, RZ, 0x3c, !PT ;  /* 0x00000020a8957812 */ /* 0x001fca00078e3cff */
[----:B------:R-:W-:Y:S04]  /*26d0*/  LDSM.16.MT88.4 R128, [R168+UR6] ;  /* 0x00000006a880783b */ /* 0x000fe80008004200 */
[----:B------:R-:W0:Y:S04]  /*26e0*/  LDSM.16.M88.4 R84, [R220+UR6+0x2000] ;  /* 0x00200006dc54783b */ /* 0x000e280008000200 */
[----:B------:R-:W2:Y:S04]  /*26f0*/  LDSM.16.MT88.4 R124, [R149+UR6] ;  /* 0x00000006957c783b */ /* 0x000ea80008004200 */
[----:B------:R-:W3:Y:S04]  /*2700*/  LDSM.16.MT88.4 R88, [R168+UR6+0x400] ;  /* 0x00040006a858783b */ /* 0x000ee80008004200 */
[----:B------:R-:W4:Y:S01]  /*2710*/  LDSM.16.MT88.4 R120, [R149+UR6+0x400] ;  /* 0x000400069578783b */ /* 0x000f220008004200 */
[----:B-1----:R-:W-:-:S03]  /*2720*/  LOP3.LUT R169, R220, 0x40, RZ, 0x3c, !PT ;  /* 0x00000040dca97812 */ /* 0x002fc600078e3cff */
[----:B------:R-:W-:Y:S04]  /*2730*/  LDSM.16.MT88.4 R140, [R168+UR6+0x800] ;  /* 0x00080006a88c783b */ /* 0x000fe80008004200 */
[----:B------:R-:W1:Y:S04]  /*2740*/  LDSM.16.M88.4 R72, [R169+UR6+0x2000] ;  /* 0x00200006a948783b */ /* 0x000e680008000200 */
[----:B------:R-:W5:Y:S01]  /*2750*/  LDSM.16.MT88.4 R80, [R149+UR6+0x800] ;  /* 0x000800069550783b */ /* 0x000f620008004200 */
[-C--:B0-----:R-:W-:Y:S08]  /*2760*/  HMMA.16816.F32.BF16 R128, R128, R84.reuse, RZ ;  /* 0x000000548080723c */ /* 0x081ff000000418ff */
[----:B--2---:R-:W-:-:S12]  /*2770*/  HMMA.16816.F32.BF16 R124, R124, R84, RZ ;  /* 0x000000547c7c723c */ /* 0x004fd800000418ff */
[-C--:B---3--:R-:W-:Y:S01]  /*2780*/  HMMA.16816.F32.BF16 R88, R88, R86.reuse, R128 ;  /* 0x000000565858723c */ /* 0x088fe20000041880 */
[----:B------:R-:W0:Y:S07]  /*2790*/  LDSM.16.MT88.4 R128, [R168+UR6+0xc00] ;  /* 0x000c0006a880783b */ /* 0x000e2e0008004200 */
[----:B----4-:R-:W-:Y:S01]  /*27a0*/  HMMA.16816.F32.BF16 R84, R120, R86, R124 ;  /* 0x000000567854723c */ /* 0x010fe2000004187c */
[----:B------:R-:W2:Y:S04]  /*27b0*/  LDSM.16.MT88.4 R124, [R149+UR6+0xc00] ;  /* 0x000c0006957c783b */ /* 0x000ea80008004200 */
[----:B------:R-:W-:Y:S07]  /*27c0*/  LDSM.16.MT88.4 R120, [R168+UR6+0x1000] ;  /* 0x00100006a878783b */ /* 0x000fee0008004200 */
[-C--:B-1----:R-:W-:Y:S01]  /*27d0*/  HMMA.16816.F32.BF16 R140, R140, R72.reuse, R88 ;  /* 0x000000488c8c723c */ /* 0x082fe20000041858 */
[----:B------:R-:W1:Y:S07]  /*27e0*/  LDSM.16.M88.4 R88, [R220+UR6+0x2080] ;  /* 0x00208006dc58783b */ /* 0x000e6e0008000200 */
[----:B-----5:R-:W-:Y:S01]  /*27f0*/  HMMA.16816.F32.BF16 R80, R80, R72, R84 ;  /* 0x000000485050723c */ /* 0x020fe20000041854 */
[----:B------:R-:W3:Y:S11]  /*2800*/  LDSM.16.MT88.4 R84, [R149+UR6+0x1000] ;  /* 0x001000069554783b */ /* 0x000ef60008004200 */
[-C--:B0-----:R-:W-:Y:S01]  /*2810*/  HMMA.16816.F32.BF16 R128, R128, R74.reuse, R140 ;  /* 0x0000004a8080723c */ /* 0x081fe2000004188c */
[----:B------:R-:W0:Y:S07]  /*2820*/  LDSM.16.MT88.4 R140, [R168+UR6+0x1400] ;  /* 0x00140006a88c783b */ /* 0x000e2e0008004200 */
[----:B--2---:R-:W-:Y:S01]  /*2830*/  HMMA.16816.F32.BF16 R80, R124, R74, R80 ;  /* 0x0000004a7c50723c */ /* 0x004fe20000041850 */
[----:B------:R-:W2:Y:S04]  /*2840*/  LDSM.16.MT88.4 R72, [R149+UR6+0x1400] ;  /* 0x001400069548783b */ /* 0x000ea80008004200 */
[----:B------:R-:W-:Y:S07]  /*2850*/  LDSM.16.M88.4 R124, [R169+UR6+0x2080] ;  /* 0x00208006a97c783b */ /* 0x000fee0008000200 */
[-C--:B-1----:R-:W-:Y:S01]  /*2860*/  HMMA.16816.F32.BF16 R120, R120, R88.reuse, R128 ;  /* 0x000000587878723c */ /* 0x082fe20000041880 */
[----:B------:R-:W1:Y:S07]  /*2870*/  LDSM.16.MT88.4 R128, [R168+UR6+0x1800] ;  /* 0x00180006a880783b */ /* 0x000e6e0008004200 */
[----:B---3--:R-:W-:Y:S01]  /*2880*/  HMMA.16816.F32.BF16 R80, R84, R88, R80 ;  /* 0x000000585450723c */ /* 0x008fe20000041850 */
[----:B------:R-:W3:Y:S11]  /*2890*/  LDSM.16.MT88.4 R84, [R149+UR6+0x1800] ;  /* 0x001800069554783b */ /* 0x000ef60008004200 */
[-C--:B0-----:R-:W-:Y:S01]  /*28a0*/  HMMA.16816.F32.BF16 R120, R140, R90.reuse, R120 ;  /* 0x0000005a8c78723c */ /* 0x081fe20000041878 */
[----:B------:R-:W0:Y:S07]  /*28b0*/  LDSM.16.MT88.4 R140, [R168+UR6+0x1c00] ;  /* 0x001c0006a88c783b */ /* 0x000e2e0008004200 */
[----:B--2---:R-:W-:Y:S01]  /*28c0*/  HMMA.16816.F32.BF16 R72, R72, R90, R80 ;  /* 0x0000005a4848723c */ /* 0x004fe20000041850 */
[----:B------:R-:W2:Y:S11]  /*28d0*/  LDSM.16.MT88.4 R80, [R149+UR6+0x1c00] ;  /* 0x001c00069550783b */ /* 0x000eb60008004200 */
[-C--:B-1----:R-:W-:Y:S08]  /*28e0*/  HMMA.16816.F32.BF16 R120, R128, R124.reuse, R120 ;  /* 0x0000007c8078723c */ /* 0x082ff00000041878 */
[----:B---3--:R-:W-:Y:S01]  /*28f0*/  HMMA.16816.F32.BF16 R72, R84, R124, R72 ;  /* 0x0000007c5448723c */ /* 0x008fe20000041848 */
[----:B------:R-:W-:-:S04]  /*2900*/  LOP3.LUT R148, R148, 0x6, RZ, 0xc0, !PT ;  /* 0x0000000694947812 */ /* 0x000fc800078ec0ff */
[----:B------:R-:W-:-:S07]  /*2910*/  LEA.HI R148, R145, R148, RZ, 0x1e ;  /* 0x0000009491947211 */ /* 0x000fce00078ff0ff */
[----:B0-----:R-:W-:Y:S01]  /*2920*/  HMMA.16816.F32.BF16 R120, R140, R126, R120 ;  /* 0x0000007e8c78723c */ /* 0x001fe20000041878 */
[----:B------:R-:W-:-:S07]  /*2930*/  IADD3 R148, P0, PT, R148, UR4, RZ ;  /* 0x0000000494947c10 */ /* 0x000fce000ff1e0ff */
[----:B--2---:R-:W-:Y:S01]  /*2940*/  HMMA.16816.F32.BF16 R72, R80, R126, R72 ;  /* 0x0000007e5048723c */ /* 0x004fe20000041848 */
[----:B------:R-:W-:Y:S01]  /*2950*/  IMAD.X R80, RZ, RZ, UR5, P0 ;  /* 0x00000005ff507e24 */ /* 0x000fe200080e06ff */
[CC--:B------:R-:W-:Y:S02]  /*2960*/  ISETP.GT.U32.AND P2, PT, R148.reuse, R9.reuse, PT ;  /* 0x000000099400720c */ /* 0x0c0fe40003f44070 */
[C---:B------:R-:W-:Y:S02]  /*2970*/  ISETP.GE.U32.AND P1, PT, R148.reuse, R9, PT ;  /* 0x000000099400720c */ /* 0x040fe40003f26070 */
[----:B------:R-:W-:Y:S02]  /*2980*/  ISETP.GT.U32.AND P4, PT, R148, R12, PT ;  /* 0x0000000c9400720c */ /* 0x000fe40003f84070 */
[C---:B------:R-:W-:Y:S02]  /*2990*/  ISETP.GT.U32.AND.EX P2, PT, R80.reuse, RZ, PT, P2 ;  /* 0x000000ff5000720c */ /* 0x040fe40003f44120 */
[----:B------:R-:W-:Y:S01]  /*29a0*/  ISETP.GE.U32.AND.EX P1, PT, R80, RZ, PT, P1 ;  /* 0x000000ff5000720c */ /* 0x000fe20003f26110 */
[----:B------:R-:W-:Y:S01]  /*29b0*/  FMUL R120, R120, UR9 ;  /* 0x0000000978787c20 */ /* 0x000fe20008400000 */
[----:B------:R-:W-:Y:S01]  /*29c0*/  FMUL R121, R121, UR9 ;  /* 0x0000000979797c20 */ /* 0x000fe20008400000 */
[----:B------:R-:W-:Y:S01]  /*29d0*/  FMUL R87, R122, UR9 ;  /* 0x000000097a577c20 */ /* 0x000fe20008400000 */
[----:B------:R-:W-:-:S02]  /*29e0*/  ISETP.GT.U32.AND.EX P4, PT, R80, RZ, PT, P4 ;  /* 0x000000ff5000720c */ /* 0x000fc40003f84140 */
[----:B------:R-:W-:Y:S02]  /*29f0*/  FSEL R120, R120, -INF , !P2 ;  /* 0xff80000078787808 */ /* 0x000fe40005000000 */
[----:B------:R-:W-:Y:S02]  /*2a00*/  FSEL R121, R121, -INF , !P1 ;  /* 0xff80000079797808 */ /* 0x000fe40004800000 */
[----:B------:R-:W-:Y:S02]  /*2a10*/  FSEL R87, R87, -INF , !P4 ;  /* 0xff80000057577808 */ /* 0x000fe40006000000 */
[C---:B------:R-:W-:Y:S02]  /*2a20*/  ISETP.GE.U32.AND P3, PT, R148.reuse, R12, PT ;  /* 0x0000000c9400720c */ /* 0x040fe40003f66070 */
[CC--:B------:R-:W-:Y:S02]  /*2a30*/  ISETP.GT.U32.AND P0, PT, R148.reuse, R11.reuse, PT ;  /* 0x0000000b9400720c */ /* 0x0c0fe40003f04070 */
[----:B------:R-:W-:-:S02]  /*2a40*/  ISETP.GE.U32.AND P2, PT, R148, R11, PT ;  /* 0x0000000b9400720c */ /* 0x000fc40003f46070 */
[CC--:B------:R-:W-:Y:S02]  /*2a50*/  ISETP.GT.U32.AND P1, PT, R148.reuse, R10.reuse, PT ;  /* 0x0000000a9400720c */ /* 0x0c0fe40003f24070 */
[----:B------:R-:W-:Y:S01]  /*2a60*/  ISETP.GE.U32.AND P4, PT, R148, R10, PT ;  /* 0x0000000a9400720c */ /* 0x000fe20003f86070 */
[----:B------:R-:W-:Y:S01]  /*2a70*/  FMUL R123, R123, UR9 ;  /* 0x000000097b7b7c20 */ /* 0x000fe20008400000 */
[----:B------:R-:W-:Y:S01]  /*2a80*/  ISETP.GE.U32.AND.EX P3, PT, R80, RZ, PT, P3 ;  /* 0x000000ff5000720c */ /* 0x000fe20003f66130 */
[----:B------:R-:W-:Y:S01]  /*2a90*/  FMUL R72, R72, UR9 ;  /* 0x0000000948487c20 */ /* 0x000fe20008400000 */
[C---:B------:R-:W-:Y:S01]  /*2aa0*/  ISETP.GT.U32.AND.EX P0, PT, R80.reuse, RZ, PT, P0 ;  /* 0x000000ff5000720c */ /* 0x040fe20003f04100 */
[----:B------:R-:W-:Y:S01]  /*2ab0*/  FMUL R73, R73, UR9 ;  /* 0x0000000949497c20 */ /* 0x000fe20008400000 */
[----:B------:R-:W-:Y:S01]  /*2ac0*/  ISETP.GE.U32.AND.EX P2, PT, R80, RZ, PT, P2 ;  /* 0x000000ff5000720c */ /* 0x000fe20003f46120 */
[----:B------:R-:W-:Y:S01]  /*2ad0*/  FMUL R74, R74, UR9 ;  /* 0x000000094a4a7c20 */ /* 0x000fe20008400000 */
[----:B------:R-:W-:-:S02]  /*2ae0*/  ISETP.GT.U32.AND.EX P1, PT, R80, RZ, PT, P1 ;  /* 0x000000ff5000720c */ /* 0x000fc40003f24110 */
[----:B------:R-:W-:Y:S01]  /*2af0*/  ISETP.GE.U32.AND.EX P4, PT, R80, RZ, PT, P4 ;  /* 0x000000ff5000720c */ /* 0x000fe20003f86140 */
[----:B------:R-:W-:Y:S01]  /*2b00*/  FMUL R80, R75, UR9 ;  /* 0x000000094b507c20 */ /* 0x000fe20008400000 */
[----:B------:R-:W-:Y:S02]  /*2b10*/  FSEL R123, R123, -INF , !P3 ;  /* 0xff8000007b7b7808 */ /* 0x000fe40005800000 */
[----:B------:R-:W-:Y:S02]  /*2b20*/  FSEL R90, R72, -INF , !P0 ;  /* 0xff800000485a7808 */ /* 0x000fe40004000000 */
[----:B------:R-:W-:Y:S02]  /*2b30*/  FSEL R81, R73, -INF , !P2 ;  /* 0xff80000049517808 */ /* 0x000fe40005000000 */
[----:B------:R-:W-:Y:S02]  /*2b40*/  FSEL R75, R74, -INF , !P1 ;  /* 0xff8000004a4b7808 */ /* 0x000fe40004800000 */
[----:B------:R-:W-:-:S02]  /*2b50*/  FSEL R80, R80, -INF , !P4 ;  /* 0xff80000050507808 */ /* 0x000fc40006000000 */
[----:B------:R-:W-:Y:S02]  /*2b60*/  FMNMX R72, R120, R121, !PT ;  /* 0x0000007978487209 */ /* 0x000fe40007800000 */
[----:B------:R-:W-:Y:S02]  /*2b70*/  FMNMX R73, R87, R123, !PT ;  /* 0x0000007b57497209 */ /* 0x000fe40007800000 */
[----:B------:R-:W-:Y:S01]  /*2b80*/  FMNMX R74, R90, R81, !PT ;  /* 0x000000515a4a7209 */ /* 0x000fe20007800000 */
[----:B------:R-:W0:Y:S01]  /*2b90*/  SHFL.BFLY PT, R83, R72, 0x2, 0x1f ;  /* 0x0c401f0048537f89 */ /* 0x000e2200000e0000 */
[----:B------:R-:W-:-:S03]  /*2ba0*/  FMNMX R82, R75, R80, !PT ;  /* 0x000000504b527209 */ /* 0x000fc60007800000 */
[----:B------:R-:W1:Y:S04]  /*2bb0*/  SHFL.BFLY PT, R84, R73, 0x2, 0x1f ;  /* 0x0c401f0049547f89 */ /* 0x000e6800000e0000 */
[----:B------:R-:W2:Y:S04]  /*2bc0*/  SHFL.BFLY PT, R89, R74, 0x2, 0x1f ;  /* 0x0c401f004a597f89 */ /* 0x000ea800000e0000 */
[----:B------:R-:W3:Y:S01]  /*2bd0*/  SHFL.BFLY PT, R91, R82, 0x2, 0x1f ;  /* 0x0c401f00525b7f89 */ /* 0x000ee200000e0000 */
[----:B0-----:R-:W-:Y:S02]  /*2be0*/  FMNMX R83, R72, R83, !PT ;  /* 0x0000005348537209 */ /* 0x001fe40007800000 */
[----:B-1----:R-:W-:-:S03]  /*2bf0*/  FMNMX R85, R73, R84, !PT ;  /* 0x0000005449557209 */ /* 0x002fc60007800000 */
[----:B------:R-:W0:Y:S01]  /*2c00*/  SHFL.BFLY PT, R84, R83, 0x1, 0x1f ;  /* 0x0c201f0053547f89 */ /* 0x000e2200000e0000 */
[----:B--2---:R-:W-:Y:S02]  /*2c10*/  FMNMX R89, R74, R89, !PT ;  /* 0x000000594a597209 */ /* 0x004fe40007800000 */
[----:B---3--:R-:W-:Y:S01]  /*2c20*/  FMNMX R91, R82, R91, !PT ;  /* 0x0000005b525b7209 */ /* 0x008fe20007800000 */
[----:B------:R-:W1:Y:S04]  /*2c30*/  SHFL.BFLY PT, R86, R85, 0x1, 0x1f ;  /* 0x0c201f0055567f89 */ /* 0x000e6800000e0000 */
[----:B------:R-:W2:Y:S04]  /*2c40*/  SHFL.BFLY PT, R88, R89, 0x1, 0x1f ;  /* 0x0c201f0059587f89 */ /* 0x000ea800000e0000 */
[----:B------:R-:W3:Y:S01]  /*2c50*/  SHFL.BFLY PT, R72, R91, 0x1, 0x1f ;  /* 0x0c201f005b487f89 */ /* 0x000ee200000e0000 */
[----:B------:R-:W-:-:S02]  /*2c60*/  LOP3.LUT R228, R0, 0x1c, RZ, 0xc0, !PT ;  /* 0x0000001c00e47812 */ /* 0x000fc400078ec0ff */
[----:B------:R-:W-:Y:S02]  /*2c70*/  SHF.R.U32.HI R73, RZ, 0x3, R7 ;  /* 0x00000003ff497819 */ /* 0x000fe40000011607 */
[C---:B------:R-:W-:Y:S02]  /*2c80*/  LEA.HI R227, R228.reuse, 0x8, RZ, 0x1e ;  /* 0x00000008e4e37811 */ /* 0x040fe400078ff0ff */
[C---:B------:R-:W-:Y:S02]  /*2c90*/  LEA.HI R231, R228.reuse, 0x10, RZ, 0x1e ;  /* 0x00000010e4e77811 */ /* 0x040fe400078ff0ff */
[C---:B------:R-:W-:Y:S02]  /*2ca0*/  LEA.HI R230, R228.reuse, 0x18, RZ, 0x1e ;  /* 0x00000018e4e67811 */ /* 0x040fe400078ff0ff */
[----:B------:R-:W-:Y:S02]  /*2cb0*/  LOP3.LUT R73, R73, 0xc, RZ, 0xc0, !PT ;  /* 0x0000000c49497812 */ /* 0x000fe400078ec0ff */
[----:B------:R-:W-:Y:S01]  /*2cc0*/  LEA R228, R228, UR6, 0x2 ;  /* 0x00000006e4e47c11 */ /* 0x000fe2000f8e10ff */
[----:B------:R-:W-:Y:S01]  /*2cd0*/  BAR.SYNC.DEFER_BLOCKING 0x0 ;  /* 0x0000000000007b1d */ /* 0x000fe20000010000 */
[----:B------:R-:W-:-:S02]  /*2ce0*/  LEA R227, R227, UR6, 0x4 ;  /* 0x00000006e3e37c11 */ /* 0x000fc4000f8e20ff */
[----:B------:R-:W-:Y:S02]  /*2cf0*/  LEA R231, R231, UR6, 0x4 ;  /* 0x00000006e7e77c11 */ /* 0x000fe4000f8e20ff */
[----:B------:R-:W-:Y:S02]  /*2d00*/  LEA R230, R230, UR6, 0x4 ;  /* 0x00000006e6e67c11 */ /* 0x000fe4000f8e20ff */
[----:B0-----:R-:W-:Y:S01]  /*2d10*/  FMNMX R122, R83, R84, !PT ;  /* 0x00000054537a7209 */ /* 0x001fe20007800000 */
[----:B------:R-:W-:Y:S01]  /*2d20*/  IMAD.IADD R83, R228, 0x1, R73 ;  /* 0x00000001e4537824 */ /* 0x000fe200078e0249 */
[----:B-1----:R-:W-:Y:S01]  /*2d30*/  FMNMX R125, R85, R86, !PT ;  /* 0x00000056557d7209 */ /* 0x002fe20007800000 */
[----:B------:R-:W-:Y:S01]  /*2d40*/  IMAD.IADD R84, R73, 0x1, R227 ;  /* 0x0000000149547824 */ /* 0x000fe200078e02e3 */
[----:B--2---:R-:W-:Y:S01]  /*2d50*/  FMNMX R88, R89, R88, !PT ;  /* 0x0000005859587209 */ /* 0x004fe20007800000 */
[C---:B------:R-:W-:Y:S01]  /*2d60*/  IMAD.IADD R86, R73.reuse, 0x1, R230 ;  /* 0x0000000149567824 */ /* 0x040fe200078e02e6 */
[----:B------:R-:W-:-:S02]  /*2d70*/  IADD3 R85, PT, PT, R73, R231, RZ ;  /* 0x000000e749557210 */ /* 0x000fc40007ffe0ff */
[----:B---3--:R-:W-:Y:S01]  /*2d80*/  FMNMX R127, R91, R72, !PT ;  /* 0x000000485b7f7209 */ /* 0x008fe20007800000 */
[----:B------:R-:W-:Y:S04]  /*2d90*/  @!P6 STS [R83+0x2000], R122 ;  /* 0x0020007a5300e388 */ /* 0x000fe80000000800 */
[----:B------:R-:W-:Y:S04]  /*2da0*/  @!P6 STS [R84+0x2000], R125 ;  /* 0x0020007d5400e388 */ /* 0x000fe80000000800 */
[----:B------:R-:W-:Y:S04]  /*2db0*/  @!P6 STS [R85+0x2000], R88 ;  /* 0x002000585500e388 */ /* 0x000fe80000000800 */
[----:B------:R-:W-:Y:S01]  /*2dc0*/  @!P6 STS [R86+0x2000], R127 ;  /* 0x0020007f5600e388 */ /* 0x000fe20000000800 */
[----:B------:R-:W-:Y:S01]  /*2dd0*/  LEA R72, R7, UR6, 0x2 ;  /* 0x0000000607487c11 */ /* 0x000fe2000f8e10ff */
[----:B------:R-:W-:Y:S06]  /*2de0*/  BAR.SYNC.DEFER_BLOCKING 0x0 ;  /* 0x0000000000007b1d */ /* 0x000fec0000010000 */
[----:B------:R-:W0:Y:S04]  /*2df0*/  LDS R73, [R72+0x2000] ;  /* 0x0020000048497984 */ /* 0x000e280000000800 */
[----:B0-----:R-:W0:Y:S02]  /*2e00*/  SHFL.BFLY PT, R74, R73, 0x2, 0x1f ;  /* 0x0c401f00494a7f89 */ /* 0x001e2400000e0000 */
[----:B0-----:R-:W-:-:S05]  /*2e10*/  FMNMX R74, R73, R74, !PT ;  /* 0x0000004a494a7209 */ /* 0x001fca0007800000 */
[----:B------:R-:W0:Y:S02]  /*2e20*/  SHFL.BFLY PT, R89, R74, 0x1, 0x1f ;  /* 0x0c201f004a597f89 */ /* 0x000e2400000e0000 */
[----:B0-----:R-:W-:-:S05]  /*2e30*/  FMNMX R89, R74, R89, !PT ;  /* 0x000000594a597209 */ /* 0x001fca0007800000 */
[----:B------:R-:W-:Y:S01]  /*2e40*/  @!P6 STS [R72+0x2000], R89 ;  /* 0x002000594800e388 */ /* 0x000fe20000000800 */
[----:B------:R-:W-:Y:S06]  /*2e50*/  BAR.SYNC.DEFER_BLOCKING 0x0 ;  /* 0x0000000000007b1d */ /* 0x000fec0000010000 */
[----:B------:R-:W0:Y:S04]  /*2e60*/  LDS R169, [R228+0x2000] ;  /* 0x00200000e4a97984 */ /* 0x000e280000000800 */
[----:B------:R-:W1:Y:S04]  /*2e70*/  LDS R168, [R227+0x2000] ;  /* 0x00200000e3a87984 */ /* 0x000e680000000800 */
[----:B------:R-:W2:Y:S04]  /*2e80*/  LDS R149, [R230+0x2000] ;  /* 0x00200000e6957984 */ /* 0x000ea80000000800 */
[----:B------:R-:W3:Y:S01]  /*2e90*/  LDS R148, [R231+0x2000] ;  /* 0x00200000e7947984 */ /* 0x000ee20000000800 */
[----:B0-----:R-:W-:-:S02]  /*2ea0*/  FMNMX R169, R169, R144, !PT ;  /* 0x00000090a9a97209 */ /* 0x001fc40007800000 */
[----:B-1----:R-:W-:-:S03]  /*2eb0*/  FMNMX R168, R168, R139, !PT ;  /* 0x0000008ba8a87209 */ /* 0x002fc60007800000 */
[----:B------:R-:W-:Y:S01]  /*2ec0*/  FADD R73, R120, -R169 ;  /* 0x800000a978497221 */ /* 0x000fe20000000000 */
[----:B--2---:R-:W-:-:S03]  /*2ed0*/  FMNMX R149, R149, R138, !PT ;  /* 0x0000008a95957209 */ /* 0x004fc60007800000 */
[----:B------:R-:W-:Y:S01]  /*2ee0*/  FMUL R88, R73, 1.4426950216293334961 ;  /* 0x3fb8aa3b49587820 */ /* 0x000fe20000400000 */
[----:B------:R-:W-:Y:S01]  /*2ef0*/  FADD R73, R121, -R169 ;  /* 0x800000a979497221 */ /* 0x000fe20000000000 */
[--C-:B------:R-:W-:Y:S01]  /*2f00*/  FADD R87, R87, -R168.reuse ;  /* 0x800000a857577221 */ /* 0x100fe20000000000 */
[----:B------:R-:W-:Y:S01]  /*2f10*/  FADD R74, R123, -R168 ;  /* 0x800000a87b4a7221 */ /* 0x000fe20000000000 */
[----:B---3--:R-:W-:Y:S01]  /*2f20*/  FMNMX R148, R148, R15, !PT ;  /* 0x0000000f94947209 */ /* 0x008fe20007800000 */
[--C-:B------:R-:W-:Y:S01]  /*2f30*/  FADD R75, R75, -R149.reuse ;  /* 0x800000954b4b7221 */ /* 0x100fe20000000000 */
[----:B------:R-:W-:Y:S01]  /*2f40*/  FMUL R89, R73, 1.4426950216293334961 ;  /* 0x3fb8aa3b49597820 */ /* 0x000fe20000400000 */
[----:B------:R-:W-:Y:S01]  /*2f50*/  FMUL R73, R87, 1.4426950216293334961 ;  /* 0x3fb8aa3b57497820 */ /* 0x000fe20000400000 */
[----:B------:R-:W-:Y:S01]  /*2f60*/  FMUL R82, R74, 1.4426950216293334961 ;  /* 0x3fb8aa3b4a527820 */ /* 0x000fe20000400000 */
[--C-:B------:R-:W-:Y:S01]  /*2f70*/  FADD R74, R90, -R148.reuse ;  /* 0x800000945a4a7221 */ /* 0x100fe20000000000 */
[----:B------:R-:W-:Y:S01]  /*2f80*/  FADD R81, R81, -R148 ;  /* 0x8000009451517221 */ /* 0x000fe20000000000 */
[----:B------:R-:W-:Y:S01]  /*2f90*/  FMUL R87, R75, 1.4426950216293334961 ;  /* 0x3fb8aa3b4b577820 */ /* 0x000fe20000400000 */
[----:B------:R-:W-:Y:S01]  /*2fa0*/  FADD R75, R80, -R149 ;  /* 0x80000095504b7221 */ /* 0x000fe20000000000 */
[----:B------:R-:W-:Y:S01]  /*2fb0*/  FMUL R74, R74, 1.4426950216293334961 ;  /* 0x3fb8aa3b4a4a7820 */ /* 0x000fe20000400000 */
[----:B------:R-:W-:-:S02]  /*2fc0*/  FMUL R81, R81, 1.4426950216293334961 ;  /* 0x3fb8aa3b51517820 */ /* 0x000fc40000400000 */
[----:B------:R-:W-:Y:S01]  /*2fd0*/  FMUL R75, R75, 1.4426950216293334961 ;  /* 0x3fb8aa3b4b4b7820 */ /* 0x000fe20000400000 */
[----:B------:R-:W-:Y:S08]  /*2fe0*/  MUFU.EX2 R88, R88 ;  /* 0x0000005800587308 */ /* 0x000ff00000000800 */
[----:B------:R-:W0:Y:S08]  /*2ff0*/  MUFU.EX2 R89, R89 ;  /* 0x0000005900597308 */ /* 0x000e300000000800 */
[----:B------:R-:W-:Y:S08]  /*3000*/  MUFU.EX2 R73, R73 ;  /* 0x0000004900497308 */ /* 0x000ff00000000800 */
[----:B------:R-:W1:Y:S08]  /*3010*/  MUFU.EX2 R82, R82 ;  /* 0x0000005200527308 */ /* 0x000e700000000800 */
[----:B------:R-:W-:Y:S08]  /*3020*/  MUFU.EX2 R74, R74 ;  /* 0x0000004a004a7308 */ /* 0x000ff00000000800 */
[----:B------:R-:W2:Y:S08]  /*3030*/  MUFU.EX2 R81, R81 ;  /* 0x0000005100517308 */ /* 0x000eb00000000800 */
[----:B------:R-:W-:Y:S08]  /*3040*/  MUFU.EX2 R80, R87 ;  /* 0x0000005700507308 */ /* 0x000ff00000000800 */
[----:B------:R-:W3:Y:S01]  /*3050*/  MUFU.EX2 R75, R75 ;  /* 0x0000004b004b7308 */ /* 0x000ee20000000800 */
[----:B0-----:R-:W-:Y:S01]  /*3060*/  FADD R90, R88, R89 ;  /* 0x00000059585a7221 */ /* 0x001fe20000000000 */
[----:B-1----:R-:W-:Y:S01]  /*3070*/  FADD R91, R73, R82 ;  /* 0x00000052495b7221 */ /* 0x002fe20000000000 */
[----:B--2---:R-:W-:-:S03]  /*3080*/  FADD R120, R74, R81 ;  /* 0x000000514a787221 */ /* 0x004fc60000000000 */
[----:B------:R-:W0:Y:S04]  /*3090*/  SHFL.BFLY PT, R123, R90, 0x2, 0x1f ;  /* 0x0c401f005a7b7f89 */ /* 0x000e2800000e0000 */
[----:B------:R-:W1:Y:S01]  /*30a0*/  SHFL.BFLY PT, R122, R91, 0x2, 0x1f ;  /* 0x0c401f005b7a7f89 */ /* 0x000e6200000e0000 */
[----:B---3--:R-:W-:-:S03]  /*30b0*/  FADD R121, R80, R75 ;  /* 0x0000004b50797221 */ /* 0x008fc60000000000 */
[----:B------:R-:W2:Y:S04]  /*30c0*/  SHFL.BFLY PT, R125, R120, 0x2, 0x1f ;  /* 0x0c401f00787d7f89 */ /* 0x000ea800000e0000 */
[----:B------:R-:W3:Y:S01]  /*30d0*/  SHFL.BFLY PT, R124, R121, 0x2, 0x1f ;  /* 0x0c401f00797c7f89 */ /* 0x000ee200000e0000 */
[----:B0-----:R-:W-:Y:S01]  /*30e0*/  FADD R123, R90, R123 ;  /* 0x0000007b5a7b7221 */ /* 0x001fe20000000000 */
[----:B-1----:R-:W-:-:S04]  /*30f0*/  FADD R87, R91, R122 ;  /* 0x0000007a5b577221 */ /* 0x002fc80000000000 */
[----:B------:R-:W0:Y:S01]  /*3100*/  SHFL.BFLY PT, R122, R123, 0x1, 0x1f ;  /* 0x0c201f007b7a7f89 */ /* 0x000e2200000e0000 */
[----:B--2---:R-:W-:Y:S01]  /*3110*/  FADD R125, R120, R125 ;  /* 0x0000007d787d7221 */ /* 0x004fe20000000000 */
[----:B---3--:R-:W-:-:S04]  /*3120*/  FADD R127, R121, R124 ;  /* 0x0000007c797f7221 */ /* 0x008fc80000000000 */
[----:B------:R-:W1:Y:S04]  /*3130*/  SHFL.BFLY PT, R126, R125, 0x1, 0x1f ;  /* 0x0c201f007d7e7f89 */ /* 0x000e6800000e0000 */
[----:B------:R-:W2:Y:S04]  /*3140*/  SHFL.BFLY PT, R124, R87, 0x1, 0x1f ;  /* 0x0c201f00577c7f89 */ /* 0x000ea800000e0000 */
[----:B------:R-:W3:Y:S01]  /*3150*/  SHFL.BFLY PT, R90, R127, 0x1, 0x1f ;  /* 0x0c201f007f5a7f89 */ /* 0x000ee200000e0000 */
[----:B0-----:R-:W-:Y:S01]  /*3160*/  FADD R122, R123, R122 ;  /* 0x0000007a7b7a7221 */ /* 0x001fe20000000000 */
[----:B------:R-:W-:Y:S01]  /*3170*/  BAR.SYNC.DEFER_BLOCKING 0x0 ;  /* 0x0000000000007b1d */ /* 0x000fe20000010000 */
[----:B-1----:R-:W-:Y:S01]  /*3180*/  FADD R126, R125, R126 ;  /* 0x0000007e7d7e7221 */ /* 0x002fe20000000000 */
[----:B--2---:R-:W-:Y:S01]  /*3190*/  FADD R131, R87, R124 ;  /* 0x0000007c57837221 */ /* 0x004fe20000000000 */
[----:B---3--:R-:W-:-:S03]  /*31a0*/  FADD R141, R127, R90 ;  /* 0x0000005a7f8d7221 */ /* 0x008fc60000000000 */
[----:B------:R-:W-:Y:S04]  /*31b0*/  @!P6 STS [R83+0x2000], R122 ;  /* 0x0020007a5300e388 */ /* 0x000fe80000000800 */
[----:B------:R-:W-:Y:S04]  /*31c0*/  @!P6 STS [R84+0x2000], R131 ;  /* 0x002000835400e388 */ /* 0x000fe80000000800 */
[----:B------:R-:W-:Y:S04]  /*31d0*/  @!P6 STS [R85+0x2000], R126 ;  /* 0x0020007e5500e388 */ /* 0x000fe80000000800 */
[----:B------:R-:W-:Y:S01]  /*31e0*/  @!P6 STS [R86+0x2000], R141 ;  /* 0x0020008d5600e388 */ /* 0x000fe20000000800 */
[----:B------:R-:W-:Y:S06]  /*31f0*/  BAR.SYNC.DEFER_BLOCKING 0x0 ;  /* 0x0000000000007b1d */ /* 0x000fec0000010000 */
[----:B------:R-:W0:Y:S04]  /*3200*/  LDS R87, [R72+0x2000] ;  /* 0x0020000048577984 */ /* 0x000e280000000800 */
[----:B0-----:R-:W0:Y:S02]  /*3210*/  SHFL.BFLY PT, R90, R87, 0x2, 0x1f ;  /* 0x0c401f00575a7f89 */ /* 0x001e2400000e0000 */
[----:B0-----:R-:W-:-:S05]  /*3220*/  FADD R120, R87, R90 ;  /* 0x0000005a57787221 */ /* 0x001fca0000000000 */
[----:B------:R-:W0:Y:S02]  /*3230*/  SHFL.BFLY PT, R91, R120, 0x1, 0x1f ;  /* 0x0c201f00785b7f89 */ /* 0x000e2400000e0000 */
[----:B0-----:R-:W-:-:S05]  /*3240*/  FADD R121, R120, R91 ;  /* 0x0000005b78797221 */ /* 0x001fca0000000000 */
[----:B------:R0:W-:Y:S01]  /*3250*/  @!P6 STS [R72+0x2000], R121 ;  /* 0x002000794800e388 */ /* 0x0001e20000000800 */
[C---:B------:R-:W-:Y:S01]  /*3260*/  IMAD.WIDE R130, R14.reuse, 0x2, R20 ;  /* 0x000000020e827825 */ /* 0x040fe200078e0214 */
[----:B------:R-:W-:Y:S03]  /*3270*/  BAR.SYNC.DEFER_BLOCKING 0x0 ;  /* 0x0000000000007b1d */ /* 0x000fe60000010000 */
[----:B------:R-:W-:-:S04]  /*3280*/  IMAD.WIDE R232, R14, 0x2, R22 ;  /* 0x000000020ee87825 */ /* 0x000fc800078e0216 */
[----:B------:R-:W-:-:S04]  /*3290*/  IMAD.WIDE R126, R14, 0x2, R24 ;  /* 0x000000020e7e7825 */ /* 0x000fc800078e0218 */
[----:B------:R-:W-:-:S04]  /*32a0*/  IMAD.WIDE R124, R14, 0x2, R26 ;  /* 0x000000020e7c7825 */ /* 0x000fc800078e021a */
[----:B------:R-:W-:-:S04]  /*32b0*/  IMAD.WIDE R122, R14, 0x2, R28 ;  /* 0x000000020e7a7825 */ /* 0x000fc800078e021c */
[----:B0-----:R-:W-:-:S04]  /*32c0*/  IMAD.WIDE R120, R14, 0x2, R30 ;  /* 0x000000020e787825 */ /* 0x001fc800078e021e */
[C---:B------:R-:W-:Y:S01]  /*32d0*/  IMAD.WIDE R128, R14.reuse, 0x2, R146 ;  /* 0x000000020e807825 */ /* 0x040fe200078e0292 */
[----:B------:R0:W2:Y:S03]  /*32e0*/  LDG.E.U16 R225, desc[UR10][R130.64] ;  /* 0x0000000a82e17981 */ /* 0x0000a6000c1e1500 */
[C---:B------:R-:W-:Y:S01]  /*32f0*/  IMAD.WIDE R142, R14.reuse, 0x2, R36 ;  /* 0x000000020e8e7825 */ /* 0x040fe200078e0224 */
[----:B------:R-:W3:Y:S03]  /*3300*/  LDG.E.U16 R87, desc[UR10][R232.64] ;  /* 0x0000000ae8577981 */ /* 0x000ee6000c1e1500 */
[C---:B------:R-:W-:Y:S01]  /*3310*/  IMAD.WIDE R140, R14.reuse, 0x2, R40 ;  /* 0x000000020e8c7825 */ /* 0x040fe200078e0228 */
[----:B------:R-:W4:Y:S03]  /*3320*/  LDG.E.U16 R145, desc[UR10][R126.64] ;  /* 0x0000000a7e917981 */ /* 0x000f26000c1e1500 */
[C---:B0-----:R-:W-:Y:S01]  /*3330*/  IMAD.WIDE R130, R14.reuse, 0x2, R38 ;  /* 0x000000020e827825 */ /* 0x041fe200078e0226 */
[----:B------:R-:W5:Y:S03]  /*3340*/  LDG.E.U16 R72, desc[UR10][R124.64] ;  /* 0x0000000a7c487981 */ /* 0x000f66000c1e1500 */
[C---:B------:R-:W-:Y:S01]  /*3350*/  IMAD.WIDE R90, R14.reuse, 0x2, R16 ;  /* 0x000000020e5a7825 */ /* 0x040fe200078e0210 */
[----:B------:R-:W2:Y:S03]  /*3360*/  LDG.E.U16 R226, desc[UR10][R122.64] ;  /* 0x0000000a7ae27981 */ /* 0x000ea6000c1e1500 */
[C---:B------:R-:W-:Y:S01]  /*3370*/  IMAD.WIDE R84, R14.reuse, 0x2, R18 ;  /* 0x000000020e547825 */ /* 0x040fe200078e0212 */
[----:B------:R0:W2:Y:S03]  /*3380*/  LDG.E.U16 R86, desc[UR10][R120.64] ;  /* 0x0000000a78567981 */ /* 0x0000a6000c1e1500 */
[C---:B------:R-:W-:Y:S01]  /*3390*/  IMAD.WIDE R222, R14.reuse, 0x2, R32 ;  /* 0x000000020ede7825 */ /* 0x040fe200078e0220 */
[----:B------:R1:W2:Y:S03]  /*33a0*/  LDG.E.U16 R229, desc[UR10][R130.64] ;  /* 0x0000000a82e57981 */ /* 0x0002a6000c1e1500 */
[C---:B------:R-:W-:Y:S01]  /*33b0*/  IMAD.WIDE R220, R14.reuse, 0x2, R34 ;  /* 0x000000020edc7825 */ /* 0x040fe200078e0222 */
[----:B------:R1:W4:Y:S03]  /*33c0*/  LDG.E.U16 R83, desc[UR10][R128.64] ;  /* 0x0000000a80537981 */ /* 0x000326000c1e1500 */
[C---:B0-----:R-:W-:Y:S01]  /*33d0*/  IMAD.WIDE R120, R14.reuse, 0x2, R42 ;  /* 0x000000020e787825 */ /* 0x041fe200078e022a */
[----:B------:R-:W4:Y:S03]  /*33e0*/  LDG.E.U16 R224, desc[UR10][R142.64] ;  /* 0x0000000a8ee07981 */ /* 0x000f26000c1e1500 */
[C---:B------:R-:W-:Y:S01]  /*33f0*/  IMAD.WIDE R122, R14.reuse, 0x2, R44 ;  /* 0x000000020e7a7825 */ /* 0x040fe200078e022c */
[----:B------:R0:W4:Y:S03]  /*3400*/  LDG.E.U16 R232, desc[UR10][R140.64] ;  /* 0x0000000a8ce87981 */ /* 0x000126000c1e1500 */
[C---:B------:R-:W-:Y:S01]  /*3410*/  IMAD.WIDE R124, R14.reuse, 0x2, R46 ;  /* 0x000000020e7c7825 */ /* 0x040fe200078e022e */
[----:B------:R-:W4:Y:S03]  /*3420*/  LDG.E.U16 R91, desc[UR10][R90.64] ;  /* 0x0000000a5a5b7981 */ /* 0x000f26000c1e1500 */
[C---:B------:R-:W-:Y:S01]  /*3430*/  IMAD.WIDE R126, R14.reuse, 0x2, R50 ;  /* 0x000000020e7e7825 */ /* 0x040fe200078e0232 */
[----:B------:R-:W4:Y:S03]  /*3440*/  LDG.E.U16 R85, desc[UR10][R84.64] ;  /* 0x0000000a54557981 */ /* 0x000f26000c1e1500 */
[C---:B-1----:R-:W-:Y:S01]  /*3450*/  IMAD.WIDE R130, R14.reuse, 0x2, R58 ;  /* 0x000000020e827825 */ /* 0x042fe200078e023a */
[----:B------:R-:W4:Y:S03]  /*3460*/  LDG.E.U16 R233, desc[UR10][R120.64] ;  /* 0x0000000a78e97981 */ /* 0x000f26000c1e1500 */
[C---:B------:R-:W-:Y:S01]  /*3470*/  IMAD.WIDE R128, R14.reuse, 0x2, R54 ;  /* 0x000000020e807825 */ /* 0x040fe200078e0236 */
[----:B------:R1:W4:Y:S03]  /*3480*/  LDG.E.U16 R90, desc[UR10][R222.64] ;  /* 0x0000000ade5a7981 */ /* 0x000326000c1e1500 */
[C---:B0-----:R-:W-:Y:S01]  /*3490*/  IMAD.WIDE R140, R14.reuse, 0x2, R62 ;  /* 0x000000020e8c7825 */ /* 0x041fe200078e023e */
[----:B------:R0:W4:Y:S03]  /*34a0*/  LDG.E.U16 R84, desc[UR10][R220.64] ;  /* 0x0000000adc547981 */ /* 0x000126000c1e1500 */
[C---:B------:R-:W-:Y:S01]  /*34b0*/  IMAD.WIDE R142, R14.reuse, 0x2, R66 ;  /* 0x000000020e8e7825 */ /* 0x040fe200078e0242 */
[----:B------:R0:W4:Y:S03]  /*34c0*/  LDG.E.U16 R234, desc[UR10][R122.64] ;  /* 0x0000000a7aea7981 */ /* 0x000126000c1e1500 */
[C---:B-1----:R-:W-:Y:S01]  /*34d0*/  IMAD.WIDE R222, R14.reuse, 0x2, R134 ;  /* 0x000000020ede7825 */ /* 0x042fe200078e0286 */
[----:B------:R1:W4:Y:S03]  /*34e0*/  LDG.E.U16 R235, desc[UR10][R124.64] ;  /* 0x0000000a7ceb7981 */ /* 0x000326000c1e1500 */
[C---:B0-----:R-:W-:Y:S01]  /*34f0*/  IMAD.WIDE R220, R14.reuse, 0x2, R70 ;  /* 0x000000020edc7825 */ /* 0x041fe200078e0246 */
[----:B------:R0:W4:Y:S03]  /*3500*/  LDG.E.U16 R236, desc[UR10][R126.64] ;  /* 0x0000000a7eec7981 */ /* 0x000126000c1e1500 */
[C---:B------:R-:W-:Y:S01]  /*3510*/  IMAD.WIDE R120, R14.reuse, 0x2, R48 ;  /* 0x000000020e787825 */ /* 0x040fe200078e0230 */
        /* <DEDUP_REMOVED lines=8> */
[----:B------:R-:W4:Y:S03]  /*35a0*/  LDG.E.U16 R220, desc[UR10][R220.64] ;  /* 0x0000000adcdc7981 */ /* 0x000f26000c1e1500 */
[C---:B------:R-:W-:Y:S01]  /*35b0*/  IMAD.WIDE R128, R14.reuse, 0x2, R64 ;  /* 0x000000020e807825 */ /* 0x040fe200078e0240 */
[----:B------:R-:W4:Y:S03]  /*35c0*/  LDG.E.U16 R222, desc[UR10][R222.64] ;  /* 0x0000000adede7981 */ /* 0x000f26000c1e1500 */
[C---:B-1----:R-:W-:Y:S01]  /*35d0*/  IMAD.WIDE R140, R14.reuse, 0x2, R132 ;  /* 0x000000020e8c7825 */ /* 0x042fe200078e0284 */
[----:B------:R1:W4:Y:S03]  /*35e0*/  LDG.E.U16 R120, desc[UR10][R120.64] ;  /* 0x0000000a78787981 */ /* 0x000326000c1e1500 */
[----:B0-----:R-:W-:Y:S01]  /*35f0*/  IMAD.WIDE R142, R14, 0x2, R136 ;  /* 0x000000020e8e7825 */ /* 0x001fe200078e0288 */
[----:B------:R-:W4:Y:S04]  /*3600*/  LDG.E.U16 R122, desc[UR10][R122.64] ;  /* 0x0000000a7a7a7981 */ /* 0x000f28000c1e1500 */
[----:B------:R-:W4:Y:S04]  /*3610*/  LDG.E.U16 R124, desc[UR10][R124.64] ;  /* 0x0000000a7c7c7981 */ /* 0x000f28000c1e1500 */
[----:B------:R0:W4:Y:S04]  /*3620*/  LDG.E.U16 R126, desc[UR10][R126.64] ;  /* 0x0000000a7e7e7981 */ /* 0x000128000c1e1500 */
[----:B------:R-:W4:Y:S04]  /*3630*/  LDG.E.U16 R241, desc[UR10][R128.64] ;  /* 0x0000000a80f17981 */ /* 0x000f28000c1e1500 */
[----:B------:R-:W4:Y:S04]  /*3640*/  LDG.E.U16 R130, desc[UR10][R130.64] ;  /* 0x0000000a82827981 */ /* 0x000f28000c1e1500 */
[----:B------:R0:W4:Y:S04]  /*3650*/  LDG.E.U16 R221, desc[UR10][R140.64] ;  /* 0x0000000a8cdd7981 */ /* 0x000128000c1e1500 */
[----:B------:R0:W4:Y:S01]  /*3660*/  LDG.E.U16 R223, desc[UR10][R142.64] ;  /* 0x0000000a8edf7981 */ /* 0x000122000c1e1500 */
[C---:B-1----:R-:W-:Y:S01]  /*3670*/  LOP3.LUT R121, R0.reuse, 0x60, RZ, 0xc0, !PT ;  /* 0x0000006000797812 */ /* 0x042fe200078ec0ff */
[C---:B------:R-:W-:Y:S01]  /*3680*/  IMAD.SHL.U32 R243, R0.reuse, 0x8, RZ ;  /* 0x0000000800f37824 */ /* 0x040fe200078e00ff */
[----:B0-----:R-:W-:-:S02]  /*3690*/  LOP3.LUT R127, R0, 0x1f, RZ, 0xc0, !PT ;  /* 0x0000001f007f7812 */ /* 0x001fc400078ec0ff */
[----:B------:R-:W-:Y:S01]  /*36a0*/  SHF.R.U32.HI R140, RZ, 0x1, R121 ;  /* 0x00000001ff8c7819 */ /* 0x000fe20000011679 */
[----:B------:R-:W-:Y:S01]  /*36b0*/  IMAD.SHL.U32 R242, R0, 0x2, RZ ;  /* 0x0000000200f27824 */ /* 0x000fe200078e00ff */
[----:B------:R-:W-:Y:S01]  /*36c0*/  LEA R127, R127, UR6, 0x6 ;  /* 0x000000067f7f7c11 */ /* 0x000fe2000f8e30ff */
[----:B------:R-:W-:Y:S01]  /*36d0*/  LDS R141, [R230+0x2000] ;  /* 0x00200000e68d7984 */ /* 0x000fe20000000800 */
[----:B------:R-:W-:Y:S01]  /*36e0*/  LOP3.LUT R140, R140, 0x30, R243, 0x78, !PT ;  /* 0x000000308c8c7812 */ /* 0x000fe200078e78f3 */
[----:B------:R-:W-:Y:S02]  /*36f0*/  IMAD.SHL.U32 R123, R121, 0x10, RZ ;  /* 0x00000010797b7824 */ /* 0x000fe400078e00ff */
[----:B------:R-:W-:Y:S01]  /*3700*/  LDS R142, [R228+0x2000] ;  /* 0x00200000e48e7984 */ /* 0x000fe20000000800 */
[----:B------:R-:W-:-:S03]  /*3710*/  IADD3 R127, PT, PT, R140, R127, RZ ;  /* 0x0000007f8c7f7210 */ /* 0x000fc60007ffe0ff */
[----:B------:R-:W-:Y:S01]  /*3720*/  LDS R140, [R231+0x2000] ;  /* 0x00200000e78c7984 */ /* 0x000fe20000000800 */
[----:B------:R-:W-:-:S03]  /*3730*/  LOP3.LUT R244, R242, 0x30, R243, 0x48, !PT ;  /* 0x00000030f2f47812 */ /* 0x000fc600078e48f3 */
[----:B------:R-:W-:Y:S01]  /*3740*/  LDS R143, [R227+0x2000] ;  /* 0x00200000e38f7984 */ /* 0x000fe20000000800 */
[----:B------:R-:W-:Y:S01]  /*3750*/  IADD3 R244, PT, PT, R244, UR6, R123 ;  /* 0x00000006f4f47c10 */ /* 0x000fe2000fffe07b */
[----:B------:R-:W-:Y:S01]  /*3760*/  IMAD.SHL.U32 R125, R0, 0x40, RZ ;  /* 0x00000040007d7824 */ /* 0x000fe200078e00ff */
[----:B------:R-:W-:-:S04]  /*3770*/  SHF.R.S32.HI R123, RZ, 0x6, R0 ;  /* 0x00000006ff7b7819 */ /* 0x000fc80000011400 */
[----:B------:R-:W-:Y:S02]  /*3780*/  SGXT R123, R123, 0x1 ;  /* 0x000000017b7b781a */ /* 0x000fe40000000200 */
[----:B------:R-:W-:Y:S02]  /*3790*/  LOP3.LUT R128, R125, 0x3c0, RZ, 0xc0, !PT ;  /* 0x000003c07d807812 */ /* 0x000fe400078ec0ff */
[----:B------:R-:W-:Y:S02]  /*37a0*/  LOP3.LUT R125, R0, 0x7, RZ, 0xc0, !PT ;  /* 0x00000007007d7812 */ /* 0x000fe400078ec0ff */
[----:B------:R-:W-:-:S03]  /*37b0*/  LOP3.LUT R123, R123, 0x90, RZ, 0xc0, !PT ;  /* 0x000000907b7b7812 */ /* 0x000fc600078ec0ff */
[----:B------:R-:W-:Y:S01]  /*37c0*/  IMAD.SHL.U32 R125, R125, 0x40, RZ ;  /* 0x000000407d7d7824 */ /* 0x000fe200078e00ff */
[----:B------:R-:W-:Y:S01]  /*37d0*/  LOP3.LUT R123, R123, 0x7e, R242, 0x78, !PT ;  /* 0x0000007e7b7b7812 */ /* 0x000fe200078e78f2 */
[----:B------:R-:W-:Y:S02]  /*37e0*/  BAR.SYNC.DEFER_BLOCKING 0x0 ;  /* 0x0000000000007b1d */ /* 0x000fe40000010000 */
[----:B------:R-:W-:Y:S01]  /*37f0*/  IMAD.IADD R129, R125, 0x1, R244 ;  /* 0x000000017d817824 */ /* 0x000fe200078e02f4 */
[----:B------:R-:W-:Y:S02]  /*3800*/  LOP3.LUT R125, R123, 0x20, RZ, 0x3c, !PT ;  /* 0x000000207b7d7812 */ /* 0x000fe400078e3cff */
[----:B------:R-:W-:Y:S02]  /*3810*/  F2FP.BF16.F32.PACK_AB R73, R82, R73 ;  /* 0x000000495249723e */ /* 0x000fe400000010ff */
[----:B------:R-:W-:Y:S02]  /*3820*/  F2FP.BF16.F32.PACK_AB R74, R81, R74 ;  /* 0x0000004a514a723e */ /* 0x000fe400000010ff */
[----:B------:R-:W-:-:S02]  /*3830*/  F2FP.BF16.F32.PACK_AB R75, R75, R80 ;  /* 0x000000504b4b723e */ /* 0x000fc400000010ff */
[----:B------:R-:W-:Y:S01]  /*3840*/  LOP3.LUT R121, R128, 0x30, R243, 0xf8, !PT ;  /* 0x0000003080797812 */ /* 0x000fe200078ef8f3 */
[----:B------:R-:W-:-:S03]  /*3850*/  FADD R80, -R169, R144 ;  /* 0x00000090a9507221 */ /* 0x000fc60000000100 */
[----:B------:R-:W-:Y:S01]  /*3860*/  LOP3.LUT R128, R121, 0x10, R0, 0x78, !PT ;  /* 0x0000001079807812 */ /* 0x000fe200078e7800 */
[----:B------:R-:W-:-:S06]  /*3870*/  FMUL R144, R80, 1.4426950216293334961 ;  /* 0x3fb8aa3b50907820 */ /* 0x000fcc0000400000 */
[----:B------:R-:W0:Y:S01]  /*3880*/  MUFU.EX2 R144, R144 ;  /* 0x0000009000907308 */ /* 0x000e220000000800 */
[----:B------:R-:W-:-:S04]  /*3890*/  FADD R15, -R148, R15 ;  /* 0x0000000f940f7221 */ /* 0x000fc80000000100 */
[----:B------:R-:W-:Y:S01]  /*38a0*/  FMUL R15, R15, 1.4426950216293334961 ;  /* 0x3fb8aa3b0f0f7820 */ /* 0x000fe20000400000 */
[C---:B0-----:R-:W-:Y:S01]  /*38b0*/  FMUL R116, R144.reuse, R116 ;  /* 0x0000007490747220 */ /* 0x041fe20000400000 */
[C---:B------:R-:W-:Y:S01]  /*38c0*/  FMUL R117, R144.reuse, R117 ;  /* 0x0000007590757220 */ /* 0x040fe20000400000 */
[C---:B------:R-:W-:Y:S01]  /*38d0*/  FMUL R96, R144.reuse, R96 ;  /* 0x0000006090607220 */ /* 0x040fe20000400000 */
[C---:B------:R-:W-:Y:S01]  /*38e0*/  FMUL R97, R144.reuse, R97 ;  /* 0x0000006190617220 */ /* 0x040fe20000400000 */
[C---:B------:R-:W-:Y:S01]  /*38f0*/  FMUL R92, R144.reuse, R92 ;  /* 0x0000005c905c7220 */ /* 0x040fe20000400000 */
[C---:B------:R-:W-:Y:S01]  /*3900*/  FMUL R93, R144.reuse, R93 ;  /* 0x0000005d905d7220 */ /* 0x040fe20000400000 */
[C---:B------:R-:W-:Y:S01]  /*3910*/  FMUL R112, R144.reuse, R112 ;  /* 0x0000007090707220 */ /* 0x040fe20000400000 */
[----:B------:R-:W-:Y:S01]  /*3920*/  FMUL R113, R144, R113 ;  /* 0x0000007190717220 */ /* 0x000fe20000400000 */
[----:B------:R-:W-:-:S04]  /*3930*/  UIADD3 UR4, UP0, UPT, UR4, 0x20, URZ ;  /* 0x0000002004047890 */ /* 0x000fc8000ff1e0ff */
[----:B------:R-:W-:Y:S01]  /*3940*/  UIADD3.X UR5, UPT, UPT, URZ, UR5, URZ, UP0, !UPT ;  /* 0x00000005ff057290 */ /* 0x000fe200087fe4ff */
[----:B---3--:R-:W-:Y:S04]  /*3950*/  STS.U16 [R123+UR6+0x2400], R87 ;  /* 0x002400577b007988 */ /* 0x008fe80008000406 */
[----:B-----5:R0:W-:Y:S02]  /*3960*/  STS.U16 [R123+UR6+0x2600], R72 ;  /* 0x002600487b007988 */ /* 0x0201e40008000406 */
[----:B0-----:R-:W-:Y:S02]  /*3970*/  F2FP.BF16.F32.PACK_AB R72, R89, R88 ;  /* 0x000000585948723e */ /* 0x001fe400000010ff */
[----:B--2---:R-:W-:Y:S04]  /*3980*/  STS.U16 [R123+UR6+0x2800], R86 ;  /* 0x002800567b007988 */ /* 0x004fe80008000406 */
[----:B------:R-:W-:Y:S04]  /*3990*/  STS.U16 [R123+UR6+0x2c00], R229 ;  /* 0x002c00e57b007988 */ /* 0x000fe80008000406 */
[----:B----4-:R-:W-:Y:S04]  /*39a0*/  STS.U16 [R123+UR6+0x2000], R83 ;  /* 0x002000537b007988 */ /* 0x010fe80008000406 */
        /* <DEDUP_REMOVED lines=27> */
[----:B------:R-:W-:Y:S01]  /*3b60*/  STSM.16.M88.4 [R127+0x4000], R72 ;  /* 0x004000487f007844 */ /* 0x000fe20000000200 */
[----:B------:R-:W-:Y:S01]  /*3b70*/  BAR.SYNC.DEFER_BLOCKING 0x0 ;  /* 0x0000000000007b1d */ /* 0x000fe20000010000 */
[----:B------:R-:W-:-:S04]  /*3b80*/  FADD R88, -R168, R139 ;  /* 0x0000008ba8587221 */ /* 0x000fc80000000100 */
[----:B0-----:R-:W-:Y:S01]  /*3b90*/  FMUL R145, R88, 1.4426950216293334961 ;  /* 0x3fb8aa3b58917820 */ /* 0x001fe20000400000 */
[----:B------:R-:W-:Y:S04]  /*3ba0*/  LDSM.16.M88.4 R120, [R128+UR6+0x4000] ;  /* 0x004000068078783b */ /* 0x000fe80008000200 */
[----:B------:R-:W0:Y:S04]  /*3bb0*/  LDSM.16.M88.4 R84, [R129+0x2000] ;  /* 0x002000008154783b */ /* 0x000e280000000200 */
[----:B------:R-:W2:Y:S04]  /*3bc0*/  LDSM.16.M88.4 R80, [R129+0x2800] ;  /* 0x002800008150783b */ /* 0x000ea80000000200 */
[----:B------:R-:W3:Y:S04]  /*3bd0*/  LDSM.16.M88.4 R72, [R129+0x3000] ;  /* 0x003000008148783b */ /* 0x000ee80000000200 */
[----:B------:R-:W4:Y:S01]  /*3be0*/  LDSM.16.M88.4 R88, [R129+0x3800] ;  /* 0x003800008158783b */ /* 0x000f220000000200 */
[----:B------:R-:W5:Y:S03]  /*3bf0*/  MUFU.EX2 R145, R145 ;  /* 0x0000009100917308 */ /* 0x000f660000000800 */
[----:B------:R-:W3:Y:S01]  /*3c00*/  LDSM.16.M88.4 R124, [R128+UR6+0x4400] ;  /* 0x00440006807c783b */ /* 0x000ee20008000200 */
[----:B-1----:R-:W-:-:S04]  /*3c10*/  FADD R130, -R149, R138 ;  /* 0x0000008a95827221 */ /* 0x002fc80000000100 */
[----:B------:R-:W-:Y:S01]  /*3c20*/  FMUL R130, R130, 1.4426950216293334961 ;  /* 0x3fb8aa3b82827820 */ /* 0x000fe20000400000 */
[----:B------:R1:W0:Y:S01]  /*3c30*/  MUFU.EX2 R138, R15 ;  /* 0x0000000f008a7308 */ /* 0x0002220000000800 */
[C---:B-----5:R-:W-:Y:S01]  /*3c40*/  FMUL R118, R145.reuse, R118 ;  /* 0x0000007691767220 */ /* 0x060fe20000400000 */
[C---:B------:R-:W-:Y:S01]  /*3c50*/  FMUL R119, R145.reuse, R119 ;  /* 0x0000007791777220 */ /* 0x040fe20000400000 */
[C---:B------:R-:W-:Y:S01]  /*3c60*/  FMUL R98, R145.reuse, R98 ;  /* 0x0000006291627220 */ /* 0x040fe20000400000 */
[C---:B------:R-:W-:Y:S01]  /*3c70*/  FMUL R99, R145.reuse, R99 ;  /* 0x0000006391637220 */ /* 0x040fe20000400000 */
[C---:B------:R-:W-:Y:S01]  /*3c80*/  FMUL R94, R145.reuse, R94 ;  /* 0x0000005e915e7220 */ /* 0x040fe20000400000 */
[C---:B------:R-:W-:Y:S01]  /*3c90*/  FMUL R95, R145.reuse, R95 ;  /* 0x0000005f915f7220 */ /* 0x040fe20000400000 */
[C---:B------:R-:W-:Y:S01]  /*3ca0*/  FMUL R114, R145.reuse, R114 ;  /* 0x0000007291727220 */ /* 0x040fe20000400000 */
[----:B------:R-:W-:Y:S01]  /*3cb0*/  FMUL R115, R145, R115 ;  /* 0x0000007391737220 */ /* 0x000fe20000400000 */
[----:B------:R5:W3:Y:S01]  /*3cc0*/  MUFU.EX2 R139, R130 ;  /* 0x00000082008b7308 */ /* 0x000ae20000000800 */
[----:B-1----:R-:W-:Y:S01]  /*3cd0*/  LOP3.LUT R15, R128, 0x20, RZ, 0x3c, !PT ;  /* 0x00000020800f7812 */ /* 0x002fe200078e3cff */
[C---:B0-----:R-:W-:Y:S04]  /*3ce0*/  HMMA.16816.F32.BF16 R116, R120.reuse, R84, R116 ;  /* 0x000000547874723c */ /* 0x041fe80000041874 */
[----:B-----5:R-:W0:Y:S04]  /*3cf0*/  LDSM.16.M88.4 R128, [R15+UR6+0x4000] ;  /* 0x004000060f80783b */ /* 0x020e280008000200 */
[C---:B--2---:R-:W-:Y:S08]  /*3d00*/  HMMA.16816.F32.BF16 R96, R120.reuse, R80, R96 ;  /* 0x000000507860723c */ /* 0x044ff00000041860 */
[C---:B---3--:R-:W-:Y:S08]  /*3d10*/  HMMA.16816.F32.BF16 R92, R120.reuse, R72, R92 ;  /* 0x00000048785c723c */ /* 0x048ff0000004185c */
[----:B----4-:R-:W-:Y:S01]  /*3d20*/  HMMA.16816.F32.BF16 R112, R120, R88, R112 ;  /* 0x000000587870723c */ /* 0x010fe20000041870 */
[----:B------:R1:W2:Y:S01]  /*3d30*/  LDSM.16.M88.4 R120, [R15+UR6+0x4400] ;  /* 0x004400060f78783b */ /* 0x0002a20008000200 */
[C---:B------:R-:W-:Y:S01]  /*3d40*/  FMUL R104, R138.reuse, R104 ;  /* 0x000000688a687220 */ /* 0x040fe20000400000 */
        /* <DEDUP_REMOVED lines=12> */
[----:B------:R-:W-:Y:S01]  /*3e10*/  FMUL R77, R138, R77 ;  /* 0x0000004d8a4d7220 */ /* 0x000fe20000400000 */
[C---:B------:R-:W-:Y:S01]  /*3e20*/  FMUL R78, R139.reuse, R78 ;  /* 0x0000004e8b4e7220 */ /* 0x040fe20000400000 */
[----:B------:R-:W-:Y:S01]  /*3e30*/  FMUL R79, R139, R79 ;  /* 0x0000004f8b4f7220 */ /* 0x000fe20000400000 */
[----:B------:R-:W-:Y:S01]  /*3e40*/  HMMA.16816.F32.BF16 R104, R124, R72, R104 ;  /* 0x000000487c68723c */ /* 0x000fe20000041868 */
[----:B-1----:R-:W1:Y:S01]  /*3e50*/  LDC R15, c[0x0][0x3d4] ;  /* 0x0000f500ff0f7b82 */ /* 0x002e620000000800 */
[----:B------:R-:W-:Y:S01]  /*3e60*/  IMAD.U32 R73, RZ, RZ, UR5 ;  /* 0x00000005ff497e24 */ /* 0x000fe2000f8e00ff */
[----:B------:R-:W-:-:S05]  /*3e70*/  ISETP.LE.U32.AND P0, PT, R6, UR4, PT ;  /* 0x0000000406007c0c */ /* 0x000fca000bf03070 */
[C---:B------:R-:W-:Y:S01]  /*3e80*/  HMMA.16816.F32.BF16 R108, R124.reuse, R84, R108 ;  /* 0x000000547c6c723c */ /* 0x040fe2000004186c */
[----:B------:R-:W3:Y:S07]  /*3e90*/  LDC R72, c[0x0][0x3c4] ;  /* 0x0000f100ff487b82 */ /* 0x000eee0000000800 */
[C---:B------:R-:W-:Y:S08]  /*3ea0*/  HMMA.16816.F32.BF16 R100, R124.reuse, R80, R100 ;  /* 0x000000507c64723c */ /* 0x040ff00000041864 */
[----:B------:R-:W-:Y:S01]  /*3eb0*/  HMMA.16816.F32.BF16 R76, R124, R88, R76 ;  /* 0x000000587c4c723c */ /* 0x000fe2000004184c */
[----:B------:R-:W-:Y:S01]  /*3ec0*/  ISETP.GE.U32.AND.EX P0, PT, R73, RZ, PT, P0 ;  /* 0x000000ff4900720c */ /* 0x000fe20003f06100 */
[----:B------:R-:W-:-:S02]  /*3ed0*/  FFMA2 R216, R216.F32x2.HI_LO, R138.F32x2.HI_LO, R140.F32x2.HI_LO ;  /* 0x0000008ad8d87249 */ /* 0x000fc4000000008c */
[----:B-1----:R-:W-:Y:S02]  /*3ee0*/  IMAD R14, R15, 0x20, R14 ;  /* 0x000000200f0e7824 */ /* 0x002fe400078e020e */
[----:B------:R-:W-:Y:S02]  /*3ef0*/  FFMA2 R218, R218.F32x2.HI_LO, R144.F32x2.HI_LO, R142.F32x2.HI_LO ;  /* 0x00000090dada7249 */ /* 0x000fe4000000008e */
[----:B------:R-:W-:Y:S01]  /*3f00*/  IMAD.MOV.U32 R144, RZ, RZ, R169 ;  /* 0x000000ffff907224 */ /* 0x000fe200078e00a9 */
[----:B0-----:R-:W-:Y:S01]  /*3f10*/  HMMA.16816.F32.BF16 R116, R128, R86, R116 ;  /* 0x000000568074723c */ /* 0x001fe20000041874 */
[----:B---3--:R-:W-:Y:S01]  /*3f20*/  IMAD R13, R72, 0x20, R13 ;  /* 0x00000020480d7824 */ /* 0x008fe200078e020d */
[----:B------:R-:W-:Y:S01]  /*3f30*/  MOV R15, R148 ;  /* 0x00000094000f7202 */ /* 0x000fe20000000f00 */
[----:B------:R-:W-:Y:S02]  /*3f40*/  IMAD.MOV.U32 R139, RZ, RZ, R168 ;  /* 0x000000ffff8b7224 */ /* 0x000fe400078e00a8 */
[----:B------:R-:W-:-:S03]  /*3f50*/  IMAD.MOV.U32 R138, RZ, RZ, R149 ;  /* 0x000000ffff8a7224 */ /* 0x000fc600078e0095 */
[C---:B------:R-:W-:Y:S08]  /*3f60*/  HMMA.16816.F32.BF16 R96, R128.reuse, R82, R96 ;  /* 0x000000528060723c */ /* 0x040ff00000041860 */
[C---:B------:R-:W-:Y:S08]  /*3f70*/  HMMA.16816.F32.BF16 R92, R128.reuse, R74, R92 ;  /* 0x0000004a805c723c */ /* 0x040ff0000004185c */
[----:B------:R-:W-:Y:S08]  /*3f80*/  HMMA.16816.F32.BF16 R112, R128, R90, R112 ;  /* 0x0000005a8070723c */ /* 0x000ff00000041870 */
[C---:B--2---:R-:W-:Y:S08]  /*3f90*/  HMMA.16816.F32.BF16 R108, R120.reuse, R86, R108 ;  /* 0x00000056786c723c */ /* 0x044ff0000004186c */
[C---:B------:R-:W-:Y:S08]  /*3fa0*/  HMMA.16816.F32.BF16 R100, R120.reuse, R82, R100 ;  /* 0x000000527864723c */ /* 0x040ff00000041864 */
[C---:B------:R-:W-:Y:S08]  /*3fb0*/  HMMA.16816.F32.BF16 R104, R120.reuse, R74, R104 ;  /* 0x0000004a7868723c */ /* 0x040ff00000041868 */
[----:B------:R-:W-:Y:S01]  /*3fc0*/  HMMA.16816.F32.BF16 R76, R120, R90, R76 ;  /* 0x0000005a784c723c */ /* 0x000fe2000004184c */
[----:B------:R-:W-:-:S04]  /*3fd0*/  NOP ;  /* 0x0000000000007918 */ /* 0x000fc80000000000 */
[----:B------:R-:W-:-:S15]  /*3fe0*/  @!P0 BRA `(.L_x_1) ;  /* 0xffffffdc00d88947 */ /* 0x000fde000383ffff */
.L_x_0:
[C---:B------:R-:W-:Y:S01]  /*3ff0*/  FSETP.GT.AND P1, PT, |R219|.reuse, 8.50705917302346158658e+37, PT ;  /* 0x7e800000db00780b */ /* 0x040fe20003f24200 */
[C---:B------:R-:W-:Y:S01]  /*4000*/  FMUL R6, R219.reuse, 8388608 ;  /* 0x4b000000db067820 */ /* 0x040fe20000400000 */
[----:B------:R-:W-:Y:S01]  /*4010*/  FSETP.GEU.AND P2, PT, |R219|, 1.175494350822287508e-38, PT ;  /* 0x00800000db00780b */ /* 0x000fe20003f4e200 */
[----:B------:R-:W-:Y:S01]  /*4020*/  FMUL R13, R217, 8388608 ;  /* 0x4b000000d90d7820 */ /* 0x000fe20000400000 */
[----:B------:R-:W-:Y:S01]  /*4030*/  FSETP.GEU.AND P6, PT, R219, 1.175494350822287508e-38, PT ;  /* 0x00800000db00780b */ /* 0x000fe20003fce000 */
[----:B------:R-:W0:Y:S01]  /*4040*/  LDC R74, c[0x0][0x3e8] ;  /* 0x0000fa00ff4a7b82 */ /* 0x000e220000000800 */
[----:B------:R-:W-:Y:S01]  /*4050*/  FSETP.GT.AND P0, PT, |R218|, 8.50705917302346158658e+37, PT ;  /* 0x7e800000da00780b */ /* 0x000fe20003f04200 */
[----:B------:R-:W2:Y:S01]  /*4060*/  LDCU.64 UR4, c[0x0][0x3e0] ;  /* 0x00007c00ff0477ac */ /* 0x000ea20008000a00 */
[----:B------:R-:W-:Y:S02]  /*4070*/  FSEL R54, R6, R219, !P6 ;  /* 0x000000db06367208 */ /* 0x000fe40007000000 */
[----:B------:R-:W-:-:S02]  /*4080*/  FSEL R9, RZ, -23, P6 ;  /* 0xc1b80000ff097808 */ /* 0x000fc40003000000 */
[----:B------:R-:W-:Y:S01]  /*4090*/  FSETP.GT.AND P6, PT, |R217|, 8.50705917302346158658e+37, PT ;  /* 0x7e800000d900780b */ /* 0x000fe20003fc4200 */
[----:B------:R-:W-:Y:S01]  /*40a0*/  @P1 FMUL R219, R219, 0.25 ;  /* 0x3e800000dbdb1820 */ /* 0x000fe20000400000 */
[----:B------:R-:W-:Y:S01]  /*40b0*/  @P1 FMUL R115, R115, 0.25 ;  /* 0x3e80000073731820 */ /* 0x000fe20000400000 */
[----:B------:R-:W-:Y:S01]  /*40c0*/  @P1 FMUL R114, R114, 0.25 ;  /* 0x3e80000072721820 */ /* 0x000fe20000400000 */
[----:B------:R-:W-:Y:S01]  /*40d0*/  @P1 FMUL R95, R95, 0.25 ;  /* 0x3e8000005f5f1820 */ /* 0x000fe20000400000 */
[----:B------:R-:W-:Y:S01]  /*40e0*/  @!P2 FMUL R219, R219, 16777216 ;  /* 0x4b800000dbdba820 */ /* 0x000fe20000400000 */
[----:B------:R-:W-:Y:S01]  /*40f0*/  @P1 FMUL R94, R94, 0.25 ;  /* 0x3e8000005e5e1820 */ /* 0x000fe20000400000 */
[----:B------:R-:W-:Y:S01]  /*4100*/  @P1 FMUL R99, R99, 0.25 ;  /* 0x3e80000063631820 */ /* 0x000fe20000400000 */
[----:B------:R-:W-:Y:S01]  /*4110*/  @P1 FMUL R98, R98, 0.25 ;  /* 0x3e80000062621820 */ /* 0x000fe20000400000 */
[----:B------:R-:W3:Y:S01]  /*4120*/  MUFU.RCP R6, R219 ;  /* 0x000000db00067308 */ /* 0x000ee20000001000 */
[----:B------:R-:W-:Y:S01]  /*4130*/  @P1 FMUL R119, R119, 0.25 ;  /* 0x3e80000077771820 */ /* 0x000fe20000400000 */
[----:B------:R-:W-:Y:S01]  /*4140*/  @P1 FMUL R118, R118, 0.25 ;  /* 0x3e80000076761820 */ /* 0x000fe20000400000 */
[----:B------:R-:W-:Y:S01]  /*4150*/  @!P2 FMUL R115, R115, 16777216 ;  /* 0x4b8000007373a820 */ /* 0x000fe20000400000 */
[----:B------:R-:W-:Y:S01]  /*4160*/  @!P2 FMUL R114, R114, 16777216 ;  /* 0x4b8000007272a820 */ /* 0x000fe20000400000 */
[----:B------:R-:W-:Y:S01]  /*4170*/  @!P2 FMUL R95, R95, 16777216 ;  /* 0x4b8000005f5fa820 */ /* 0x000fe20000400000 */
[----:B------:R-:W-:Y:S01]  /*4180*/  @!P2 FMUL R94, R94, 16777216 ;  /* 0x4b8000005e5ea820 */ /* 0x000fe20000400000 */
[----:B------:R-:W-:Y:S01]  /*4190*/  @!P2 FMUL R99, R99, 16777216 ;  /* 0x4b8000006363a820 */ /* 0x000fe20000400000 */
[----:B------:R-:W-:Y:S01]  /*41a0*/  @!P2 FMUL R98, R98, 16777216 ;  /* 0x4b8000006262a820 */ /* 0x000fe20000400000 */
[----:B------:R-:W-:Y:S01]  /*41b0*/  @!P2 FMUL R119, R119, 16777216 ;  /* 0x4b8000007777a820 */ /* 0x000fe20000400000 */
[----:B------:R-:W-:Y:S01]  /*41c0*/  @!P2 FMUL R118, R118, 16777216 ;  /* 0x4b8000007676a820 */ /* 0x000fe20000400000 */
[----:B------:R-:W-:Y:S01]  /*41d0*/  FSETP.GEU.AND P2, PT, |R218|, 1.175494350822287508e-38, PT ;  /* 0x00800000da00780b */ /* 0x000fe20003f4e200 */
[----:B------:R-:W-:Y:S01]  /*41e0*/  VIADD R10, R54, 0xc0cafb0d ;  /* 0xc0cafb0d360a7836 */ /* 0x000fe20000000000 */
[----:B------:R-:W-:Y:S01]  /*41f0*/  FSETP.GEU.AND P1, PT, R218, 1.175494350822287508e-38, PT ;  /* 0x00800000da00780b */ /* 0x000fe20003f2e000 */
[----:B------:R-:W-:Y:S01]  /*4200*/  @P0 FMUL R113, R113, 0.25 ;  /* 0x3e80000071710820 */ /* 0x000fe20000400000 */
[----:B------:R-:W-:Y:S01]  /*4210*/  @P0 FMUL R112, R112, 0.25 ;  /* 0x3e80000070700820 */ /* 0x000fe20000400000 */
[----:B------:R-:W-:Y:S01]  /*4220*/  @P0 FMUL R93, R93, 0.25 ;  /* 0x3e8000005d5d0820 */ /* 0x000fe20000400000 */
[C---:B---3--:R-:W-:Y:S01]  /*4230*/  FMUL R34, R6.reuse, R115 ;  /* 0x0000007306227220 */ /* 0x048fe20000400000 */
[C---:B------:R-:W-:Y:S01]  /*4240*/  FMUL R35, R6.reuse, R114 ;  /* 0x0000007206237220 */ /* 0x040fe20000400000 */
[C---:B------:R-:W-:Y:S01]  /*4250*/  FMUL R39, R6.reuse, R95 ;  /* 0x0000005f06277220 */ /* 0x040fe20000400000 */
[C---:B------:R-:W-:Y:S01]  /*4260*/  FMUL R38, R6.reuse, R94 ;  /* 0x0000005e06267220 */ /* 0x040fe20000400000 */
[C---:B------:R-:W-:Y:S01]  /*4270*/  FMUL R42, R6.reuse, R99 ;  /* 0x00000063062a7220 */ /* 0x040fe20000400000 */
[C---:B------:R-:W-:Y:S01]  /*4280*/  FMUL R43, R6.reuse, R98 ;  /* 0x00000062062b7220 */ /* 0x040fe20000400000 */
[C---:B------:R-:W-:Y:S01]  /*4290*/  FMUL R47, R6.reuse, R119 ;  /* 0x00000077062f7220 */ /* 0x040fe20000400000 */
[----:B------:R-:W-:Y:S01]  /*42a0*/  FMUL R46, R6, R118 ;  /* 0x00000076062e7220 */ /* 0x000fe20000400000 */
[----:B------:R-:W-:Y:S01]  /*42b0*/  FMUL R6, R218, 8388608 ;  /* 0x4b000000da067820 */ /* 0x000fe20000400000 */
[----:B------:R-:W-:Y:S01]  /*42c0*/  LOP3.LUT R11, R10, 0xff800000, RZ, 0xc0, !PT ;  /* 0xff8000000a0b7812 */ /* 0x000fe200078ec0ff */
[----:B------:R-:W-:Y:S01]  /*42d0*/  @P0 FMUL R92, R92, 0.25 ;  /* 0x3e8000005c5c0820 */ /* 0x000fe20000400000 */
[----:B------:R-:W-:Y:S01]  /*42e0*/  @P0 FMUL R97, R97, 0.25 ;  /* 0x3e80000061610820 */ /* 0x000fe20000400000 */
[----:B------:R-:W-:Y:S01]  /*42f0*/  @P0 FMUL R96, R96, 0.25 ;  /* 0x3e80000060600820 */ /* 0x000fe20000400000 */
[----:B------:R-:W-:Y:S01]  /*4300*/  FSEL R52, R6, R218, !P1 ;  /* 0x000000da06347208 */ /* 0x000fe20004800000 */
[----:B------:R-:W-:Y:S01]  /*4310*/  @P0 FMUL R218, R218, 0.25 ;  /* 0x3e800000dada0820 */ /* 0x000fe20000400000 */
[----:B------:R-:W-:Y:S01]  /*4320*/  @P0 FMUL R117, R117, 0.25 ;  /* 0x3e80000075750820 */ /* 0x000fe20000400000 */
[----:B------:R-:W-:Y:S01]  /*4330*/  @P0 FMUL R116, R116, 0.25 ;  /* 0x3e80000074740820 */ /* 0x000fe20000400000 */
[----:B------:R-:W-:Y:S01]  /*4340*/  FSETP.GT.AND P0, PT, |R216|, 8.50705917302346158658e+37, PT ;  /* 0x7e800000d800780b */ /* 0x000fe20003f04200 */
[----:B------:R-:W-:Y:S01]  /*4350*/  @!P2 FMUL R218, R218, 16777216 ;  /* 0x4b800000dadaa820 */ /* 0x000fe20000400000 */
[----:B-1----:R-:W-:Y:S01]  /*4360*/  I2FP.F32.S32 R12, R11 ;  /* 0x0000000b000c7245 */ /* 0x002fe20000201400 */
        /* <DEDUP_REMOVED lines=9> */
[----:B------:R-:W-:Y:S01]  /*4400*/  FFMA.FTZ R12, R12, 1.1920928955078125e-07, R9 ;  /* 0x340000000c0c7823 */ /* 0x000fe20000010009 */
[C---:B------:R-:W-:Y:S01]  /*4410*/  FSETP.GEU.AND P4, PT, |R217|.reuse, 1.175494350822287508e-38, PT ;  /* 0x00800000d900780b */ /* 0x040fe20003f8e200 */
[----:B------:R-:W-:Y:S01]  /*4420*/  VIADD R6, R52, 0xc0cafb0d ;  /* 0xc0cafb0d34067836 */ /* 0x000fe20000000000 */
[----:B------:R-:W-:Y:S01]  /*4430*/  LOP3.LUT R8, R8, 0xc, RZ, 0xc0, !PT ;  /* 0x0000000c08087812 */ /* 0x000fe200078ec0ff */
[C---:B------:R-:W-:Y:S01]  /*4440*/  FMUL R9, R216.reuse, 8388608 ;  /* 0x4b000000d8097820 */ /* 0x040fe20000400000 */
[----:B------:R-:W-:Y:S01]  /*4450*/  FSEL R7, RZ, -23, P1 ;  /* 0xc1b80000ff077808 */ /* 0x000fe20000800000 */
[----:B------:R-:W1:Y:S01]  /*4460*/  MUFU.RCP R14, R218 ;  /* 0x000000da000e7308 */ /* 0x000e620000001000 */
[----:B------:R-:W-:Y:S01]  /*4470*/  FSETP.GEU.AND P1, PT, R216, 1.175494350822287508e-38, PT ;  /* 0x00800000d800780b */ /* 0x000fe20003f2e000 */
[----:B------:R-:W-:Y:S01]  /*4480*/  @P0 FMUL R100, R100, 0.25 ;  /* 0x3e80000064640820 */ /* 0x000fe20000400000 */
[----:B------:R-:W-:Y:S01]  /*4490*/  FSETP.GEU.AND P3, PT, R217, 1.175494350822287508e-38, PT ;  /* 0x00800000d900780b */ /* 0x000fe20003f6e000 */
[----:B------:R-:W-:Y:S01]  /*44a0*/  @P0 FMUL R108, R108, 0.25 ;  /* 0x3e8000006c6c0820 */ /* 0x000fe20000400000 */
[----:B------:R-:W-:Y:S01]  /*44b0*/  IADD3 R3, PT, PT, R8, UR6, R3 ;  /* 0x0000000608037c10 */ /* 0x000fe2000fffe003 */
[----:B------:R-:W-:Y:S01]  /*44c0*/  @P6 FMUL R79, R79, 0.25 ;  /* 0x3e8000004f4f6820 */ /* 0x000fe20000400000 */
[----:B------:R-:W-:Y:S01]  /*44d0*/  LOP3.LUT R8, R6, 0xff800000, RZ, 0xc0, !PT ;  /* 0xff80000006087812 */ /* 0x000fe200078ec0ff */
[----:B------:R-:W-:Y:S01]  /*44e0*/  @P6 FMUL R78, R78, 0.25 ;  /* 0x3e8000004e4e6820 */ /* 0x000fe20000400000 */
[----:B------:R-:W-:Y:S01]  /*44f0*/  FSEL R67, R9, R216, !P1 ;  /* 0x000000d809437208 */ /* 0x000fe20004800000 */
[----:B------:R-:W-:Y:S01]  /*4500*/  @P0 FMUL R216, R216, 0.25 ;  /* 0x3e800000d8d80820 */ /* 0x000fe20000400000 */
[----:B------:R-:W-:Y:S01]  /*4510*/  FSEL R6, R13, R217, !P3 ;  /* 0x000000d90d067208 */ /* 0x000fe20005800000 */
[----:B------:R-:W-:Y:S01]  /*4520*/  @P6 FMUL R217, R217, 0.25 ;  /* 0x3e800000d9d96820 */ /* 0x000fe20000400000 */
[----:B------:R-:W-:Y:S01]  /*4530*/  I2FP.F32.S32 R10, R8 ;  /* 0x00000008000a7245 */ /* 0x000fe20000201400 */
[----:B------:R-:W-:Y:S01]  /*4540*/  @!P2 FMUL R216, R216, 16777216 ;  /* 0x4b800000d8d8a820 */ /* 0x000fe20000400000 */
[----:B------:R-:W-:Y:S01]  /*4550*/  @P6 FMUL R107, R107, 0.25 ;  /* 0x3e8000006b6b6820 */ /* 0x000fe20000400000 */
[----:B------:R-:W-:Y:S01]  /*4560*/  @!P4 FMUL R217, R217, 16777216 ;  /* 0x4b800000d9d9c820 */ /* 0x000fe20000400000 */
[----:B------:R-:W-:Y:S01]  /*4570*/  @P6 FMUL R106, R106, 0.25 ;  /* 0x3e8000006a6a6820 */ /* 0x000fe20000400000 */
[----:B------:R-:W-:Y:S01]  /*4580*/  FFMA.FTZ R7, R10, 1.1920928955078125e-07, R7 ;  /* 0x340000000a077823 */ /* 0x000fe20000010007 */
[----:B------:R-:W3:Y:S01]  /*4590*/  MUFU.RCP R19, R216 ;  /* 0x000000d800137308 */ /* 0x000ee20000001000 */
[----:B------:R-:W-:Y:S01]  /*45a0*/  @P6 FMUL R103, R103, 0.25 ;  /* 0x3e80000067676820 */ /* 0x000fe20000400000 */
[----:B------:R-:W-:Y:S01]  /*45b0*/  @P6 FMUL R102, R102, 0.25 ;  /* 0x3e80000066666820 */ /* 0x000fe20000400000 */
[----:B------:R-:W-:Y:S01]  /*45c0*/  @P6 FMUL R111, R111, 0.25 ;  /* 0x3e8000006f6f6820 */ /* 0x000fe20000400000 */
[----:B------:R-:W-:Y:S01]  /*45d0*/  @P6 FMUL R110, R110, 0.25 ;  /* 0x3e8000006e6e6820 */ /* 0x000fe20000400000 */
[----:B------:R-:W-:Y:S01]  /*45e0*/  @P0 FMUL R77, R77, 0.25 ;  /* 0x3e8000004d4d0820 */ /* 0x000fe20000400000 */
[----:B------:R-:W-:Y:S01]  /*45f0*/  @P0 FMUL R76, R76, 0.25 ;  /* 0x3e8000004c4c0820 */ /* 0x000fe20000400000 */
[----:B------:R-:W-:Y:S01]  /*4600*/  @P0 FMUL R105, R105, 0.25 ;  /* 0x3e80000069690820 */ /* 0x000fe20000400000 */
[----:B------:R-:W4:Y:S01]  /*4610*/  MUFU.RCP R10, R217 ;  /* 0x000000d9000a7308 */ /* 0x000f220000001000 */
[----:B------:R-:W-:Y:S01]  /*4620*/  @P0 FMUL R104, R104, 0.25 ;  /* 0x3e80000068680820 */ /* 0x000fe20000400000 */
        /* <DEDUP_REMOVED lines=18> */
[C---:B-1----:R-:W-:Y:S01]  /*4750*/  FMUL R37, R14.reuse, R112 ;  /* 0x000000700e257220 */ /* 0x042fe20000400000 */
[C---:B------:R-:W-:Y:S01]  /*4760*/  FMUL R40, R14.reuse, R92 ;  /* 0x0000005c0e287220 */ /* 0x040fe20000400000 */
[C---:B------:R-:W-:Y:S01]  /*4770*/  FMUL R44, R14.reuse, R97 ;  /* 0x000000610e2c7220 */ /* 0x040fe20000400000 */
[C---:B------:R-:W-:Y:S01]  /*4780*/  FMUL R49, R14.reuse, R117 ;  /* 0x000000750e317220 */ /* 0x040fe20000400000 */
[C---:B------:R-:W-:Y:S01]  /*4790*/  FMUL R45, R14.reuse, R96 ;  /* 0x000000600e2d7220 */ /* 0x040fe20000400000 */
[C---:B------:R-:W-:Y:S01]  /*47a0*/  FMUL R48, R14.reuse, R116 ;  /* 0x000000740e307220 */ /* 0x040fe20000400000 */
[C---:B---3--:R-:W-:Y:S01]  /*47b0*/  FMUL R29, R19.reuse, R100 ;  /* 0x00000064131d7220 */ /* 0x048fe20000400000 */
[C---:B------:R-:W-:Y:S01]  /*47c0*/  FMUL R32, R19.reuse, R108 ;  /* 0x0000006c13207220 */ /* 0x040fe20000400000 */
[C---:B------:R-:W-:Y:S01]  /*47d0*/  FMUL R36, R14.reuse, R113 ;  /* 0x000000710e247220 */ /* 0x040fe20000400000 */
[----:B------:R-:W-:Y:S01]  /*47e0*/  FMUL R41, R14, R93 ;  /* 0x0000005d0e297220 */ /* 0x000fe20000400000 */
[C---:B----4-:R-:W-:Y:S01]  /*47f0*/  FMUL R17, R10.reuse, R79 ;  /* 0x0000004f0a117220 */ /* 0x050fe20000400000 */
[C---:B------:R-:W-:Y:S01]  /*4800*/  FMUL R18, R10.reuse, R78 ;  /* 0x0000004e0a127220 */ /* 0x040fe20000400000 */
[----:B------:R-:W-:Y:S01]  /*4810*/  BAR.SYNC.DEFER_BLOCKING 0x0 ;  /* 0x0000000000007b1d */ /* 0x000fe20000010000 */
[C---:B------:R-:W-:Y:S01]  /*4820*/  FMUL R22, R10.reuse, R107 ;  /* 0x0000006b0a167220 */ /* 0x040fe20000400000 */
[C---:B------:R-:W-:Y:S01]  /*4830*/  FMUL R23, R10.reuse, R106 ;  /* 0x0000006a0a177220 */ /* 0x040fe20000400000 */
[C---:B------:R-:W-:Y:S01]  /*4840*/  FMUL R26, R10.reuse, R103 ;  /* 0x000000670a1a7220 */ /* 0x040fe20000400000 */
[C---:B------:R-:W-:Y:S01]  /*4850*/  FMUL R27, R10.reuse, R102 ;  /* 0x000000660a1b7220 */ /* 0x040fe20000400000 */
[C---:B------:R-:W-:Y:S01]  /*4860*/  FMUL R31, R10.reuse, R111 ;  /* 0x0000006f0a1f7220 */ /* 0x040fe20000400000 */
[----:B------:R-:W-:Y:S01]  /*4870*/  FMUL R30, R10, R110 ;  /* 0x0000006e0a1e7220 */ /* 0x000fe20000400000 */
[C---:B------:R-:W-:Y:S01]  /*4880*/  FMUL R20, R19.reuse, R77 ;  /* 0x0000004d13147220 */ /* 0x040fe20000400000 */
[C---:B------:R-:W-:Y:S01]  /*4890*/  FMUL R21, R19.reuse, R76 ;  /* 0x0000004c13157220 */ /* 0x040fe20000400000 */
[C---:B------:R-:W-:Y:S01]  /*48a0*/  FMUL R25, R19.reuse, R105 ;  /* 0x0000006913197220 */ /* 0x040fe20000400000 */
[C---:B------:R-:W-:Y:S01]  /*48b0*/  FMUL R24, R19.reuse, R104 ;  /* 0x0000006813187220 */ /* 0x040fe20000400000 */
[C---:B------:R-:W-:Y:S01]  /*48c0*/  FMUL R28, R19.reuse, R101 ;  /* 0x00000065131c7220 */ /* 0x040fe20000400000 */
[----:B------:R-:W-:Y:S01]  /*48d0*/  FMUL R33, R19, R109 ;  /* 0x0000006d13217220 */ /* 0x000fe20000400000 */
[----:B------:R-:W-:Y:S01]  /*48e0*/  VIADD R10, R67, 0xc0cafb0d ;  /* 0xc0cafb0d430a7836 */ /* 0x000fe20000000000 */
[----:B------:R-:W-:Y:S01]  /*48f0*/  SHF.R.U32.HI R19, RZ, 0x5, R0 ;  /* 0x00000005ff137819 */ /* 0x000fe20000011600 */
[----:B------:R-:W-:Y:S01]  /*4900*/  VIADD R14, R6, 0xc0cafb0d ;  /* 0xc0cafb0d060e7836 */ /* 0x000fe20000000000 */
[----:B------:R-:W-:Y:S01]  /*4910*/  F2FP.BF16.F32.PACK_AB R51, R37, R40 ;  /* 0x000000282533723e */ /* 0x000fe200000010ff */
[----:B------:R-:W-:Y:S01]  /*4920*/  IMAD.IADD R11, R54, 0x1, -R11 ;  /* 0x00000001360b7824 */ /* 0x000fe200078e0a0b */
[----:B------:R-:W-:Y:S01]  /*4930*/  F2FP.BF16.F32.PACK_AB R40, R44, R49 ;  /* 0x000000312c28723e */ /* 0x000fe200000010ff */
[----:B------:R-:W-:Y:S01]  /*4940*/  IMAD.IADD R8, R52, 0x1, -R8 ;  /* 0x0000000134087824 */ /* 0x000fe200078e0a08 */
[----:B------:R-:W-:Y:S01]  /*4950*/  F2FP.BF16.F32.PACK_AB R50, R45, R48 ;  /* 0x000000302d32723e */ /* 0x000fe200000010ff */
[----:B------:R-:W-:Y:S01]  /*4960*/  FADD R11, R11, -1 ;  /* 0xbf8000000b0b7421 */ /* 0x000fe20000000000 */
[----:B------:R-:W-:Y:S01]  /*4970*/  F2FP.BF16.F32.PACK_AB R44, R29, R32 ;  /* 0x000000201d2c723e */ /* 0x000fe200000010ff */
[----:B------:R-:W-:Y:S01]  /*4980*/  FADD R8, R8, -1 ;  /* 0xbf80000008087421 */ /* 0x000fe20000000000 */
[----:B------:R-:W-:Y:S01]  /*4990*/  F2FP.BF16.F32.PACK_AB R41, R36, R41 ;  /* 0x000000292429723e */ /* 0x000fe200000010ff */
[----:B------:R-:W-:Y:S01]  /*49a0*/  STS.64 [R5+UR6], R50 ;  /* 0x0000003205007988 */ /* 0x000fe20008000a06 */
[----:B------:R-:W-:Y:S01]  /*49b0*/  F2FP.BF16.F32.PACK_AB R45, R21, R24 ;  /* 0x00000018152d723e */ /* 0x000fe200000010ff */
[----:B--2---:R-:W-:Y:S01]  /*49c0*/  UIMAD UR4, UR7, UR4, URZ ;  /* 0x00000004070472a4 */ /* 0x004fe2000f8e02ff */
[----:B------:R-:W-:Y:S01]  /*49d0*/  SGXT.U32 R19, R19, 0x2 ;  /* 0x000000021313781a */ /* 0x000fe20000000000 */
[----:B------:R-:W-:Y:S01]  /*49e0*/  STS.64 [R5+UR6+0x100], R40 ;  /* 0x0001002805007988 */ /* 0x000fe20008000a06 */
[----:B------:R-:W-:Y:S01]  /*49f0*/  F2FP.BF16.F32.PACK_AB R29, R20, R25 ;  /* 0x00000019141d723e */ /* 0x000fe200000010ff */
[----:B------:R-:W-:Y:S01]  /*4a00*/  USHF.L.U32 UR8, UR4, 0x1, URZ ;  /* 0x0000000104087899 */ /* 0x000fe200080006ff */
[----:B------:R-:W-:Y:S01]  /*4a10*/  F2FP.BF16.F32.PACK_AB R28, R28, R33 ;  /* 0x000000211c1c723e */ /* 0x000fe200000010ff */
[----:B------:R-:W-:Y:S01]  /*4a20*/  STS.64 [R5+UR6+0x80], R44 ;  /* 0x0000802c05007988 */ /* 0x000fe20008000a06 */
[----:B------:R-:W-:Y:S01]  /*4a30*/  LOP3.LUT R10, R10, 0xff800000, RZ, 0xc0, !PT ;  /* 0xff8000000a0a7812 */ /* 0x000fe200078ec0ff */
[----:B0-----:R-:W-:Y:S01]  /*4a40*/  IMAD R19, R19, R74, RZ ;  /* 0x0000004a13137224 */ /* 0x001fe200078e02ff */
[----:B------:R-:W-:Y:S01]  /*4a50*/  LOP3.LUT R15, R14, 0xff800000, RZ, 0xc0, !PT ;  /* 0xff8000000e0f7812 */ /* 0x000fe200078ec0ff */
[----:B------:R0:W-:Y:S01]  /*4a60*/  STS.64 [R5+UR6+0x180], R28 ;  /* 0x0001801c05007988 */ /* 0x0001e20008000a06 */
[----:B------:R-:W-:Y:S01]  /*4a70*/  MOV R48, 0x3dc6b27f ;  /* 0x3dc6b27f00307802 */ /* 0x000fe20000000f00 */
[----:B------:R-:W-:Y:S01]  /*4a80*/  IMAD R21, R74, 0x4, R19 ;  /* 0x000000044a157824 */ /* 0x000fe200078e0213 */
[----:B------:R-:W-:-:S02]  /*4a90*/  F2FP.BF16.F32.PACK_AB R39, R34, R39 ;  /* 0x000000272227723e */ /* 0x000fc400000010ff */
[----:B------:R-:W-:Y:S01]  /*4aa0*/  LOP3.LUT R34, R5, 0x8, RZ, 0x3c, !PT ;  /* 0x0000000805227812 */ /* 0x000fe200078e3cff */
[C---:B------:R-:W-:Y:S01]  /*4ab0*/  IMAD R20, R74.reuse, 0x4, R21 ;  /* 0x000000044a147824 */ /* 0x040fe200078e0215 */
[----:B------:R-:W-:Y:S02]  /*4ac0*/  FSEL R13, RZ, -23, P3 ;  /* 0xc1b80000ff0d7808 */ /* 0x000fe40001800000 */
[----:B------:R-:W-:Y:S01]  /*4ad0*/  I2FP.F32.S32 R14, R10 ;  /* 0x0000000a000e7245 */ /* 0x000fe20000201400 */
[C---:B------:R-:W-:Y:S01]  /*4ae0*/  IMAD R24, R74.reuse, 0x4, R20 ;  /* 0x000000044a187824 */ /* 0x040fe200078e0214 */
[----:B------:R-:W-:Y:S01]  /*4af0*/  I2FP.F32.S32 R16, R15 ;  /* 0x0000000f00107245 */ /* 0x000fe20000201400 */
[----:B0-----:R-:W-:Y:S02]  /*4b00*/  IMAD.IADD R5, R67, 0x1, -R10 ;  /* 0x0000000143057824 */ /* 0x001fe400078e0a0a */
[----:B------:R-:W-:Y:S01]  /*4b10*/  FFMA.FTZ R10, R11, R48, -0.16845393180847167969 ;  /* 0xbe2c7f300b0a7423 */ /* 0x000fe20000010030 */
[----:B------:R-:W-:Y:S01]  /*4b20*/  F2FP.BF16.F32.PACK_AB R17, R17, R22 ;  /* 0x000000161111723e */ /* 0x000fe200000010ff */
[----:B------:R-:W-:-:S02]  /*4b30*/  IMAD R25, R74, 0x4, R24 ;  /* 0x000000044a197824 */ /* 0x000fc400078e0218 */
[----:B------:R-:W-:Y:S01]  /*4b40*/  FFMA.FTZ R13, R16, 1.1920928955078125e-07, R13 ;  /* 0x34000000100d7823 */ /* 0x000fe2000001000d */
[----:B------:R-:W-:Y:S01]  /*4b50*/  FFMA.FTZ R10, R11, R10, 0.1716887056827545166 ;  /* 0x3e2fcf2a0b0a7423 */ /* 0x000fe2000001000a */
[----:B------:R-:W-:Y:S01]  /*4b60*/  F2FP.BF16.F32.PACK_AB R16, R26, R31 ;  /* 0x0000001f1a10723e */ /* 0x000fe200000010ff */
[----:B------:R-:W-:Y:S01]  /*4b70*/  FADD R5, R5, -1 ;  /* 0xbf80000005057421 */ /* 0x000fe20000000000 */
[----:B------:R-:W-:Y:S01]  /*4b80*/  FSEL R9, RZ, -23, P1 ;  /* 0xc1b80000ff097808 */ /* 0x000fe20000800000 */
[C---:B------:R-:W-:Y:S01]  /*4b90*/  FFMA.FTZ R10, R11.reuse, R10, -0.17900948226451873779 ;  /* 0xbe374e430b0a7423 */ /* 0x040fe2000001000a */
[----:B------:R-:W-:Y:S01]  /*4ba0*/  F2FP.BF16.F32.PACK_AB R33, R18, R23 ;  /* 0x000000171221723e */ /* 0x000fe200000010ff */
[----:B------:R0:W-:Y:S01]  /*4bb0*/  STS.64 [R34+UR6+0x1180], R16 ;  /* 0x0011801022007988 */ /* 0x0001e20008000a06 */
[----:B------:R-:W-:Y:S02]  /*4bc0*/  IMAD R23, R74, 0x4, R25 ;  /* 0x000000044a177824 */ /* 0x000fe400078e0219 */
[C---:B------:R-:W-:Y:S01]  /*4bd0*/  FFMA.FTZ R10, R11.reuse, R10, 0.20512372255325317383 ;  /* 0x3e520bf40b0a7423 */ /* 0x040fe2000001000a */
[----:B------:R-:W-:Y:S01]  /*4be0*/  FFMA.FTZ R14, R14, 1.1920928955078125e-07, R9 ;  /* 0x340000000e0e7823 */ /* 0x000fe20000010009 */
[----:B------:R-:W-:Y:S01]  /*4bf0*/  FFMA.FTZ R9, R8, R48, -0.16845393180847167969 ;  /* 0xbe2c7f3008097423 */ /* 0x000fe20000010030 */
[----:B------:R-:W-:Y:S01]  /*4c00*/  IADD3 R15, PT, PT, R6, -R15, RZ ;  /* 0x8000000f060f7210 */ /* 0x000fe20007ffe0ff */
[----:B------:R-:W-:Y:S01]  /*4c10*/  FFMA.FTZ R10, R11, R10, -0.24046532809734344482 ;  /* 0xbe763c8b0b0a7423 */ /* 0x000fe2000001000a */
[----:B------:R-:W-:Y:S01]  /*4c20*/  F2FP.BF16.F32.PACK_AB R32, R27, R30 ;  /* 0x0000001e1b20723e */ /* 0x000fe200000010ff */
[----:B------:R-:W-:Y:S01]  /*4c30*/  FFMA.FTZ R9, R8, R9, 0.1716887056827545166 ;  /* 0x3e2fcf2a08097423 */ /* 0x000fe20000010009 */
[----:B------:R-:W-:Y:S01]  /*4c40*/  LEA R27, R74, R23, 0x2 ;  /* 0x000000174a1b7211 */ /* 0x000fe200078e10ff */
[----:B------:R-:W-:Y:S01]  /*4c50*/  FFMA.FTZ R10, R11, R10, 0.28857114911079406738 ;  /* 0x3e93bf990b0a7423 */ /* 0x000fe2000001000a */
[----:B------:R-:W-:Y:S01]  /*4c60*/  FADD R15, R15, -1 ;  /* 0xbf8000000f0f7421 */ /* 0x000fe20000000000 */
[----:B0-----:R-:W-:Y:S01]  /*4c70*/  FFMA.FTZ R16, R5, R48, -0.16845393180847167969 ;  /* 0xbe2c7f3005107423 */ /* 0x001fe20000010030 */
[----:B------:R-:W-:Y:S01]  /*4c80*/  FFMA.FTZ R9, R8, R9, -0.17900948226451873779 ;  /* 0xbe374e4308097423 */ /* 0x000fe20000010009 */
[----:B------:R-:W-:Y:S01]  /*4c90*/  FFMA.FTZ R10, R11, R10, -0.36067417263984680176 ;  /* 0xbeb8aa490b0a7423 */ /* 0x000fe2000001000a */
[----:B------:R-:W-:-:S02]  /*4ca0*/  IMAD R28, R74, 0x4, R27 ;  /* 0x000000044a1c7824 */ /* 0x000fc400078e021b */
[----:B------:R-:W-:Y:S01]  /*4cb0*/  FFMA.FTZ R16, R5, R16, 0.1716887056827545166 ;  /* 0x3e2fcf2a05107423 */ /* 0x000fe20000010010 */
[C---:B------:R-:W-:Y:S01]  /*4cc0*/  FFMA.FTZ R9, R8.reuse, R9, 0.20512372255325317383 ;  /* 0x3e520bf408097423 */ /* 0x040fe20000010009 */
[----:B------:R-:W-:Y:S01]  /*4cd0*/  FFMA.FTZ R18, R15, R48, -0.16845393180847167969 ;  /* 0xbe2c7f300f127423 */ /* 0x000fe20000010030 */
[----:B------:R-:W-:Y:S01]  /*4ce0*/  FFMA.FTZ R10, R11, R10, 0.48089820146560668945 ;  /* 0x3ef6384a0b0a7423 */ /* 0x000fe2000001000a */
[----:B------:R-:W-:Y:S01]  /*4cf0*/  FFMA.FTZ R16, R5, R16, -0.17900948226451873779 ;  /* 0xbe374e4305107423 */ /* 0x000fe20000010010 */
[----:B------:R-:W-:Y:S01]  /*4d00*/  FFMA.FTZ R9, R8, R9, -0.24046532809734344482 ;  /* 0xbe763c8b08097423 */ /* 0x000fe20000010009 */
[----:B------:R-:W-:Y:S02]  /*4d10*/  IMAD R29, R74, 0x4, R28 ;  /* 0x000000044a1d7824 */ /* 0x000fe400078e021c */
[----:B------:R-:W-:Y:S01]  /*4d20*/  FFMA.FTZ R18, R15, R18, 0.1716887056827545166 ;  /* 0x3e2fcf2a0f127423 */ /* 0x000fe20000010012 */
[----:B------:R-:W-:Y:S01]  /*4d30*/  FFMA.FTZ R16, R5, R16, 0.20512372255325317383 ;  /* 0x3e520bf405107423 */ /* 0x000fe20000010010 */
[----:B------:R-:W-:Y:S01]  /*4d40*/  FFMA.FTZ R10, R11, R10, -0.72134751081466674805 ;  /* 0xbf38aa3b0b0a7423 */ /* 0x000fe2000001000a */
[----:B------:R-:W-:Y:S01]  /*4d50*/  FFMA.FTZ R9, R8, R9, 0.28857114911079406738 ;  /* 0x3e93bf9908097423 */ /* 0x000fe20000010009 */
[----:B------:R-:W-:-:S02]  /*4d60*/  IMAD R31, R74, 0x4, R29 ;  /* 0x000000044a1f7824 */ /* 0x000fc400078e021d */
[----:B------:R-:W-:Y:S01]  /*4d70*/  FFMA.FTZ R16, R5, R16, -0.24046532809734344482 ;  /* 0xbe763c8b05107423 */ /* 0x000fe20000010010 */
[----:B------:R-:W-:Y:S01]  /*4d80*/  FFMA.FTZ R18, R15, R18, -0.17900948226451873779 ;  /* 0xbe374e430f127423 */ /* 0x000fe20000010012 */
[----:B------:R-:W-:Y:S01]  /*4d90*/  FMUL R10, R11, R10 ;  /* 0x0000000a0b0a7220 */ /* 0x000fe20000400000 */
[C---:B------:R-:W-:Y:S01]  /*4da0*/  FFMA.FTZ R9, R8.reuse, R9, -0.36067417263984680176 ;  /* 0xbeb8aa4908097423 */ /* 0x040fe20000010009 */
[----:B------:R-:W-:Y:S01]  /*4db0*/  FFMA.FTZ R16, R5, R16, 0.28857114911079406738 ;  /* 0x3e93bf9905107423 */ /* 0x000fe20000010010 */
[----:B------:R0:W-:Y:S01]  /*4dc0*/  STS.64 [R34+UR6+0x1080], R32 ;  /* 0x0010802022007988 */ /* 0x0001e20008000a06 */
[----:B------:R-:W-:Y:S01]  /*4dd0*/  FFMA.FTZ R18, R15, R18, 0.20512372255325317383 ;  /* 0x3e520bf40f127423 */ /* 0x000fe20000010012 */
[----:B------:R-:W-:Y:S01]  /*4de0*/  FMUL R10, R11, R10 ;  /* 0x0000000a0b0a7220 */ /* 0x000fe20000400000 */
[----:B------:R-:W-:Y:S01]  /*4df0*/  FFMA.FTZ R16, R5, R16, -0.36067417263984680176 ;  /* 0xbeb8aa4905107423 */ /* 0x000fe20000010010 */
[----:B------:R-:W-:Y:S01]  /*4e00*/  F2FP.BF16.F32.PACK_AB R37, R35, R38 ;  /* 0x000000262325723e */ /* 0x000fe200000010ff */
[----:B------:R-:W-:Y:S01]  /*4e10*/  FFMA.FTZ R9, R8, R9, 0.48089820146560668945 ;  /* 0x3ef6384a08097423 */ /* 0x000fe20000010009 */
[----:B------:R-:W-:Y:S01]  /*4e20*/  F2FP.BF16.F32.PACK_AB R36, R43, R46 ;  /* 0x0000002e2b24723e */ /* 0x000fe200000010ff */
[----:B------:R-:W-:Y:S01]  /*4e30*/  FFMA.FTZ R16, R5, R16, 0.48089820146560668945 ;  /* 0x3ef6384a05107423 */ /* 0x000fe20000010010 */
[----:B------:R-:W-:Y:S01]  /*4e40*/  FFMA.FTZ R18, R15, R18, -0.24046532809734344482 ;  /* 0xbe763c8b0f127423 */ /* 0x000fe20000010012 */
[----:B------:R-:W-:Y:S01]  /*4e50*/  FFMA.FTZ R11, R11, 1.4426950216293334961, R10 ;  /* 0x3fb8aa3b0b0b7823 */ /* 0x000fe2000001000a */
[----:B------:R-:W-:Y:S01]  /*4e60*/  F2FP.BF16.F32.PACK_AB R38, R42, R47 ;  /* 0x0000002f2a26723e */ /* 0x000fe200000010ff */
[C---:B------:R-:W-:Y:S01]  /*4e70*/  FFMA.FTZ R16, R5.reuse, R16, -0.72134751081466674805 ;  /* 0xbf38aa3b05107423 */ /* 0x040fe20000010010 */
[----:B0-----:R-:W-:Y:S01]  /*4e80*/  IMAD R33, R74, 0x4, R31 ;  /* 0x000000044a217824 */ /* 0x001fe200078e021f */
[----:B------:R0:W-:Y:S01]  /*4e90*/  STS.64 [R34+UR6+0x1000], R36 ;  /* 0x0010002422007988 */ /* 0x0001e20008000a06 */
[----:B------:R-:W-:Y:S01]  /*4ea0*/  FFMA.FTZ R9, R8, R9, -0.72134751081466674805 ;  /* 0xbf38aa3b08097423 */ /* 0x000fe20000010009 */
[----:B------:R-:W-:Y:S01]  /*4eb0*/  FMUL R16, R5, R16 ;  /* 0x0000001005107220 */ /* 0x000fe20000400000 */
[----:B------:R-:W-:Y:S01]  /*4ec0*/  IMAD R35, R74, 0x4, R33 ;  /* 0x000000044a237824 */ /* 0x000fe200078e0221 */
[----:B------:R-:W-:Y:S01]  /*4ed0*/  ISETP.GE.U32.AND P0, PT, R52, 0x7f800000, PT ;  /* 0x7f8000003400780c */ /* 0x000fe20003f06070 */
[----:B------:R-:W-:Y:S01]  /*4ee0*/  FFMA.FTZ R18, R15, R18, 0.28857114911079406738 ;  /* 0x3e93bf990f127423 */ /* 0x000fe20000010012 */
[----:B------:R-:W-:Y:S01]  /*4ef0*/  FADD R70, R12, R11 ;  /* 0x0000000b0c467221 */ /* 0x000fe20000000000 */
[----:B------:R-:W-:Y:S01]  /*4f00*/  ISETP.GE.U32.AND P6, PT, R54, 0x7f800000, PT ;  /* 0x7f8000003600780c */ /* 0x000fe20003fc6070 */
[----:B------:R-:W1:Y:S01]  /*4f10*/  LDC.64 R10, c[0x0][0x398] ;  /* 0x0000e600ff0a7b82 */ /* 0x000e620000000a00 */
[----:B------:R2:W-:Y:S01]  /*4f20*/  STS.64 [R34+UR6+0x1100], R38 ;  /* 0x0011002622007988 */ /* 0x0005e20008000a06 */
[----:B------:R-:W-:Y:S01]  /*4f30*/  FMUL R9, R8, R9 ;  /* 0x0000000908097220 */ /* 0x000fe20000400000 */
[----:B------:R-:W-:Y:S01]  /*4f40*/  FMUL R16, R5, R16 ;  /* 0x0000001005107220 */ /* 0x000fe20000400000 */
[----:B0-----:R-:W-:-:S02]  /*4f50*/  IMAD R37, R74, 0x4, R35 ;  /* 0x000000044a257824 */ /* 0x001fc400078e0223 */
[----:B------:R-:W-:Y:S01]  /*4f60*/  FFMA.FTZ R18, R15, R18, -0.36067417263984680176 ;  /* 0xbeb8aa490f127423 */ /* 0x000fe20000010012 */
[C---:B------:R-:W-:Y:S01]  /*4f70*/  FMUL R9, R8.reuse, R9 ;  /* 0x0000000908097220 */ /* 0x040fe20000400000 */
[----:B------:R-:W-:Y:S01]  /*4f80*/  FFMA.FTZ R5, R5, 1.4426950216293334961, R16 ;  /* 0x3fb8aa3b05057823 */ /* 0x000fe20000010010 */
[----:B------:R-:W-:Y:S01]  /*4f90*/  ISETP.GE.U32.AND P3, PT, R67, 0x7f800000, PT ;  /* 0x7f8000004300780c */ /* 0x000fe20003f66070 */
[C---:B------:R-:W-:Y:S01]  /*4fa0*/  FFMA.FTZ R18, R15.reuse, R18, 0.48089820146560668945 ;  /* 0x3ef6384a0f127423 */ /* 0x040fe20000010012 */
[----:B------:R-:W-:Y:S01]  /*4fb0*/  FFMA.FTZ R8, R8, 1.4426950216293334961, R9 ;  /* 0x3fb8aa3b08087823 */ /* 0x000fe20000010009 */
[----:B------:R-:W-:Y:S01]  /*4fc0*/  FADD R71, R14, R5 ;  /* 0x000000050e477221 */ /* 0x000fe20000000000 */
[----:B------:R-:W-:Y:S02]  /*4fd0*/  @P0 IMAD.MOV.U32 R5, RZ, RZ, 0x7f800000 ;  /* 0x7f800000ff050424 */ /* 0x000fe400078e00ff */
[----:B------:R-:W-:Y:S01]  /*4fe0*/  FFMA.FTZ R18, R15, R18, -0.72134751081466674805 ;  /* 0xbf38aa3b0f127423 */ /* 0x000fe20000010012 */
[----:B--2---:R-:W-:-:S02]  /*4ff0*/  IMAD R39, R74, 0x4, R37 ;  /* 0x000000044a277824 */ /* 0x004fc400078e0225 */
[----:B------:R-:W-:Y:S01]  /*5000*/  FADD R7, R7, R8 ;  /* 0x0000000807077221 */ /* 0x000fe20000000000 */
[----:B------:R-:W-:Y:S01]  /*5010*/  @P6 MOV R9, 0x7f800000 ;  /* 0x7f80000000096802 */ /* 0x000fe20000000f00 */
[C---:B------:R-:W-:Y:S01]  /*5020*/  FMUL R18, R15.reuse, R18 ;  /* 0x000000120f127220 */ /* 0x040fe20000400000 */
[----:B------:R-:W-:Y:S02]  /*5030*/  IMAD R41, R74, 0x4, R39 ;  /* 0x000000044a297824 */ /* 0x000fe400078e0227 */
[----:B------:R-:W-:Y:S01]  /*5040*/  @P0 FFMA.FTZ R7, R52, R5, +INF ;  /* 0x7f80000034070423 */ /* 0x000fe20000010005 */
[----:B------:R-:W-:Y:S01]  /*5050*/  ISETP.GE.U32.AND P4, PT, R6, 0x7f800000, PT ;  /* 0x7f8000000600780c */ /* 0x000fe20003f86070 */
[----:B------:R-:W-:Y:S01]  /*5060*/  BAR.SYNC.DEFER_BLOCKING 0x0 ;  /* 0x0000000000007b1d */ /* 0x000fe20000010000 */
[----:B------:R-:W-:Y:S01]  /*5070*/  IMAD R5, R2, UR5, RZ ;  /* 0x0000000502057c24 */ /* 0x000fe2000f8e02ff */
[----:B------:R-:W-:Y:S01]  /*5080*/  LEA R43, R74, R41, 0x2 ;  /* 0x000000294a2b7211 */ /* 0x000fe200078e10ff */
[----:B------:R-:W-:Y:S01]  /*5090*/  FMUL R18, R15, R18 ;  /* 0x000000120f127220 */ /* 0x000fe20000400000 */
[----:B------:R-:W-:Y:S01]  /*50a0*/  @P6 FFMA.FTZ R70, R54, R9, +INF ;  /* 0x7f80000036466423 */ /* 0x000fe20000010009 */
[----:B------:R-:W-:Y:S01]  /*50b0*/  @P3 IMAD.MOV.U32 R8, RZ, RZ, 0x7f800000 ;  /* 0x7f800000ff083424 */ /* 0x000fe200078e00ff */
[----:B------:R-:W-:Y:S01]  /*50c0*/  UIMAD.WIDE UR4, UR4, 0x2, URZ ;  /* 0x00000002040478a5 */ /* 0x000fe2000f8e02ff */
[----:B------:R-:W-:-:S02]  /*50d0*/  IMAD R45, R74, 0x4, R43 ;  /* 0x000000044a2d7824 */ /* 0x000fc400078e022b */
[----:B------:R-:W-:Y:S01]  /*50e0*/  FFMA.FTZ R18, R15, 1.4426950216293334961, R18 ;  /* 0x3fb8aa3b0f127823 */ /* 0x000fe20000010012 */
[----:B------:R-:W-:Y:S02]  /*50f0*/  IMAD.SHL.U32 R9, R5, 0x2, RZ ;  /* 0x0000000205097824 */ /* 0x000fe400078e00ff */
[----:B------:R-:W-:Y:S01]  /*5100*/  @P3 FFMA.FTZ R71, R67, R8, +INF ;  /* 0x7f80000043473423 */ /* 0x000fe20000010008 */
[C---:B------:R-:W-:Y:S02]  /*5110*/  IMAD R47, R74.reuse, 0x4, R45 ;  /* 0x000000044a2f7824 */ /* 0x040fe400078e022d */
[----:B------:R-:W-:Y:S01]  /*5120*/  FADD R72, R13, R18 ;  /* 0x000000120d487221 */ /* 0x000fe20000000000 */
[----:B------:R-:W-:Y:S01]  /*5130*/  IMAD.HI R8, R5, 0x2, RZ ;  /* 0x0000000205087827 */ /* 0x000fe200078e02ff */
[----:B-1----:R-:W-:Y:S02]  /*5140*/  IADD3 R68, P3, P6, R9, UR8, R10 ;  /* 0x0000000809447c10 */ /* 0x002fe4000fe7e00a */
[----:B------:R-:W-:Y:S01]  /*5150*/  @P4 MOV R13, 0x7f800000 ;  /* 0x7f800000000d4802 */ /* 0x000fe20000000f00 */
[----:B------:R-:W-:Y:S01]  /*5160*/  IMAD R49, R74, 0x4, R47 ;  /* 0x000000044a317824 */ /* 0x000fe200078e022f */
[----:B------:R-:W-:Y:S01]  /*5170*/  IADD3.X R92, PT, PT, R8, UR5, R11, P3, P6 ;  /* 0x00000005085c7c10 */ /* 0x000fe20009fec40b */
[----:B------:R-:W0:Y:S01]  /*5180*/  LDCU UR4, c[0x0][0x3ec] ;  /* 0x00007d80ff0477ac */ /* 0x000e220008000800 */
[-C--:B------:R-:W-:Y:S01]  /*5190*/  LEA R8, P6, R19, R68.reuse, 0x1 ;  /* 0x0000004413087211 */ /* 0x080fe200078c08ff */
[----:B------:R-:W-:Y:S01]  /*51a0*/  IMAD R51, R74, 0x4, R49 ;  /* 0x000000044a337824 */ /* 0x000fe200078e0231 */
[-C--:B------:R-:W-:Y:S01]  /*51b0*/  LEA R12, P3, R20, R68.reuse, 0x1 ;  /* 0x00000044140c7211 */ /* 0x080fe200078608ff */
[----:B------:R-:W-:Y:S01]  /*51c0*/  @P4 FFMA.FTZ R72, R6, R13, +INF ;  /* 0x7f80000006484423 */ /* 0x000fe2000001000d */
[----:B------:R-:W-:Y:S01]  /*51d0*/  LEA R10, P4, R21, R68, 0x1 ;  /* 0x00000044150a7211 */ /* 0x000fe200078808ff */
[----:B------:R-:W-:Y:S01]  /*51e0*/  IMAD R53, R74, 0x4, R51 ;  /* 0x000000044a357824 */ /* 0x000fe200078e0233 */
[----:B------:R-:W-:Y:S01]  /*51f0*/  LEA.HI.X.SX32 R9, R19, R92, 0x1, P6 ;  /* 0x0000005c13097211 */ /* 0x000fe200030f0eff */
[----:B------:R-:W1:Y:S01]  /*5200*/  LDS.64 R76, [R4+UR6] ;  /* 0x00000006044c7984 */ /* 0x000e620008000a00 */
[----:B------:R-:W-:-:S02]  /*5210*/  LOP3.LUT R62, R4, 0x8, RZ, 0x3c, !PT ;  /* 0x00000008043e7812 */ /* 0x000fc400078e3cff */
[----:B------:R-:W-:Y:S01]  /*5220*/  LEA R14, P6, R24, R68, 0x1 ;  /* 0x00000044180e7211 */ /* 0x000fe200078c08ff */
[----:B------:R-:W-:Y:S01]  /*5230*/  LDS.64 R78, [R4+UR6+0x200] ;  /* 0x00020006044e7984 */ /* 0x000fe20008000a00 */
[----:B------:R-:W-:Y:S02]  /*5240*/  LEA.HI.X.SX32 R13, R20, R92, 0x1, P3 ;  /* 0x0000005c140d7211 */ /* 0x000fe400018f0eff */
[----:B------:R-:W-:Y:S01]  /*5250*/  LEA R18, P3, R23, R68, 0x1 ;  /* 0x0000004417127211 */ /* 0x000fe200078608ff */
[----:B------:R-:W2:Y:S01]  /*5260*/  LDS.64 R84, [R62+UR6] ;  /* 0x000000063e547984 */ /* 0x000ea20008000a00 */
[C---:B------:R-:W-:Y:S01]  /*5270*/  LEA R55, R74.reuse, R53, 0x2 ;  /* 0x000000354a377211 */ /* 0x040fe200078e10ff */
[----:B0-----:R-:W-:Y:S01]  /*5280*/  UIMAD UR4, UR7, UR4, URZ ;  /* 0x00000004070472a4 */ /* 0x001fe2000f8e02ff */
[----:B------:R-:W-:Y:S01]  /*5290*/  LEA.HI.X.SX32 R11, R21, R92, 0x1, P4 ;  /* 0x0000005c150b7211 */ /* 0x000fe200020f0eff */
[----:B------:R-:W0:Y:S01]  /*52a0*/  LDS.64 R86, [R62+UR6+0x200] ;  /* 0x000200063e567984 */ /* 0x000e220008000a00 */
[----:B------:R-:W-:Y:S01]  /*52b0*/  LEA R16, P4, R25, R68, 0x1 ;  /* 0x0000004419107211 */ /* 0x000fe200078808ff */
[----:B------:R-:W-:Y:S01]  /*52c0*/  IMAD R57, R74, 0x4, R55 ;  /* 0x000000044a397824 */ /* 0x000fe200078e0237 */
[----:B------:R-:W-:Y:S01]  /*52d0*/  LEA.HI.X.SX32 R15, R24, R92, 0x1, P6 ;  /* 0x0000005c180f7211 */ /* 0x000fe200030f0eff */
[----:B------:R-:W3:Y:S01]  /*52e0*/  LDS.64 R80, [R4+UR6+0x400] ;  /* 0x0004000604507984 */ /* 0x000ee20008000a00 */
[----:B------:R-:W-:Y:S01]  /*52f0*/  LEA R20, P6, R27, R68, 0x1 ;  /* 0x000000441b147211 */ /* 0x000fe200078c08ff */
[C---:B------:R-:W-:Y:S01]  /*5300*/  IMAD R59, R74.reuse, 0x4, R57 ;  /* 0x000000044a3b7824 */ /* 0x040fe200078e0239 */
[----:B------:R-:W-:Y:S01]  /*5310*/  LEA.HI.X.SX32 R19, R23, R92, 0x1, P3 ;  /* 0x0000005c17137211 */ /* 0x000fe200018f0eff */
[----:B------:R-:W4:Y:S01]  /*5320*/  LDS.64 R88, [R62+UR6+0x400] ;  /* 0x000400063e587984 */ /* 0x000f220008000a00 */
[----:B------:R-:W-:Y:S01]  /*5330*/  LEA R24, P3, R29, R68, 0x1 ;  /* 0x000000441d187211 */ /* 0x000fe200078608ff */
[----:B------:R-:W-:Y:S01]  /*5340*/  IMAD R60, R74, 0x4, R59 ;  /* 0x000000044a3c7824 */ /* 0x000fe200078e023b */
[----:B------:R-:W-:Y:S01]  /*5350*/  LEA.HI.X.SX32 R17, R25, R92, 0x1, P4 ;  /* 0x0000005c19117211 */ /* 0x000fe200020f0eff */
[----:B------:R-:W5:Y:S01]  /*5360*/  LDS.64 R82, [R4+UR6+0x600] ;  /* 0x0006000604527984 */ /* 0x000f620008000a00 */
[----:B------:R-:W-:Y:S01]  /*5370*/  LEA R22, P4, R28, R68, 0x1 ;  /* 0x000000441c167211 */ /* 0x000fe200078808ff */
[C---:B------:R-:W-:Y:S01]  /*5380*/  IMAD R61, R74.reuse, 0x4, R60 ;  /* 0x000000044a3d7824 */ /* 0x040fe200078e023c */
[----:B------:R-:W-:Y:S01]  /*5390*/  LEA.HI.X.SX32 R21, R27, R92, 0x1, P6 ;  /* 0x0000005c1b157211 */ /* 0x000fe200030f0eff */
[----:B------:R-:W5:Y:S01]  /*53a0*/  LDS.64 R90, [R62+UR6+0x600] ;  /* 0x000600063e5a7984 */ /* 0x000f620008000a00 */
[----:B------:R-:W-:Y:S01]  /*53b0*/  LEA R26, P6, R31, R68, 0x1 ;  /* 0x000000441f1a7211 */ /* 0x000fe200078c08ff */
[C---:B------:R-:W-:Y:S01]  /*53c0*/  IMAD R63, R74.reuse, 0x4, R61 ;  /* 0x000000044a3f7824 */ /* 0x040fe200078e023d */
[----:B------:R-:W-:Y:S01]  /*53d0*/  LEA.HI.X.SX32 R25, R29, R92, 0x1, P3 ;  /* 0x0000005c1d197211 */ /* 0x000fe200018f0eff */
[----:B------:R-:W-:Y:S01]  /*53e0*/  USHF.L.U32 UR7, UR4, 0x2, URZ ;  /* 0x0000000204077899 */ /* 0x000fe200080006ff */
[----:B------:R-:W-:Y:S01]  /*53f0*/  LEA R30, P3, R35, R68, 0x1 ;  /* 0x00000044231e7211 */ /* 0x000fe200078608ff */
[----:B------:R-:W-:Y:S01]  /*5400*/  IMAD R65, R74, 0x4, R63 ;  /* 0x000000044a417824 */ /* 0x000fe200078e023f */
[----:B------:R-:W-:Y:S01]  /*5410*/  LEA.HI.X.SX32 R23, R28, R92, 0x1, P4 ;  /* 0x0000005c1c177211 */ /* 0x000fe200020f0eff */
[----:B------:R-:W-:Y:S01]  /*5420*/  UIMAD.WIDE UR4, UR4, 0x4, URZ ;  /* 0x00000004040478a5 */ /* 0x000fe2000f8e02ff */
[----:B------:R-:W-:-:S02]  /*5430*/  LEA R28, P4, R33, R68, 0x1 ;  /* 0x00000044211c7211 */ /* 0x000fc400078808ff */
[----:B------:R-:W-:Y:S01]  /*5440*/  LEA.HI.X.SX32 R27, R31, R92, 0x1, P6 ;  /* 0x0000005c1f1b7211 */ /* 0x000fe200030f0eff */
[----:B-1----:R-:W-:Y:S01]  /*5450*/  STG.E.U16 desc[UR10][R8.64], R76 ;  /* 0x0000004c08007986 */ /* 0x002fe2000c10150a */
[----:B------:R-:W-:Y:S02]  /*5460*/  LEA R32, P6, R37, R68, 0x1 ;  /* 0x0000004425207211 */ /* 0x000fe400078c08ff */
[----:B------:R-:W-:Y:S02]  /*5470*/  LEA.HI.X.SX32 R31, R35, R92, 0x1, P3 ;  /* 0x0000005c231f7211 */ /* 0x000fe400018f0eff */
[----:B------:R-:W-:Y:S02]  /*5480*/  LEA R36, P3, R41, R68, 0x1 ;  /* 0x0000004429247211 */ /* 0x000fe400078608ff */
[----:B------:R-:W-:Y:S01]  /*5490*/  LEA.HI.X.SX32 R29, R33, R92, 0x1, P4 ;  /* 0x0000005c211d7211 */ /* 0x000fe200020f0eff */
[----:B--2---:R-:W-:Y:S01]  /*54a0*/  STG.E.U16 desc[UR10][R10.64], R84 ;  /* 0x000000540a007986 */ /* 0x004fe2000c10150a */
[----:B------:R-:W-:-:S02]  /*54b0*/  LEA R34, P4, R39, R68, 0x1 ;  /* 0x0000004427227211 */ /* 0x000fc400078808ff */
[----:B------:R-:W-:Y:S01]  /*54c0*/  LEA.HI.X.SX32 R33, R37, R92, 0x1, P6 ;  /* 0x0000005c25217211 */ /* 0x000fe200030f0eff */
[----:B------:R1:W-:Y:S01]  /*54d0*/  STG.E.U16 desc[UR10][R12.64], R78 ;  /* 0x0000004e0c007986 */ /* 0x0003e2000c10150a */
[----:B------:R-:W-:Y:S02]  /*54e0*/  LEA R38, P6, R43, R68, 0x1 ;  /* 0x000000442b267211 */ /* 0x000fe400078c08ff */
[----:B------:R-:W-:Y:S01]  /*54f0*/  LEA.HI.X.SX32 R37, R41, R92, 0x1, P3 ;  /* 0x0000005c29257211 */ /* 0x000fe200018f0eff */
[----:B0-----:R0:W-:Y:S01]  /*5500*/  STG.E.U16 desc[UR10][R14.64], R86 ;  /* 0x000000560e007986 */ /* 0x0011e2000c10150a */
[----:B------:R-:W-:Y:S02]  /*5510*/  LEA R42, P3, R47, R68, 0x1 ;  /* 0x000000442f2a7211 */ /* 0x000fe400078608ff */
[----:B------:R-:W-:Y:S01]  /*5520*/  LEA.HI.X.SX32 R35, R39, R92, 0x1, P4 ;  /* 0x0000005c27237211 */ /* 0x000fe200020f0eff */
[----:B---3--:R2:W-:Y:S01]  /*5530*/  STG.E.U16 desc[UR10][R16.64], R80 ;  /* 0x0000005010007986 */ /* 0x0085e2000c10150a */
[----:B------:R-:W-:-:S02]  /*5540*/  LEA R40, P4, R45, R68, 0x1 ;  /* 0x000000442d287211 */ /* 0x000fc400078808ff */
[----:B------:R-:W-:Y:S01]  /*5550*/  LEA.HI.X.SX32 R39, R43, R92, 0x1, P6 ;  /* 0x0000005c2b277211 */ /* 0x000fe200030f0eff */
[----:B----4-:R3:W-:Y:S01]  /*5560*/  STG.E.U16 desc[UR10][R18.64], R88 ;  /* 0x0000005812007986 */ /* 0x0107e2000c10150a */
[----:B------:R-:W-:Y:S02]  /*5570*/  LEA R44, P6, R49, R68, 0x1 ;  /* 0x00000044312c7211 */ /* 0x000fe400078c08ff */
[----:B------:R-:W-:Y:S01]  /*5580*/  LEA.HI.X.SX32 R43, R47, R92, 0x1, P3 ;  /* 0x0000005c2f2b7211 */ /* 0x000fe200018f0eff */
[----:B-----5:R-:W-:Y:S01]  /*5590*/  STG.E.U16 desc[UR10][R20.64], R82 ;  /* 0x0000005214007986 */ /* 0x020fe2000c10150a */
[----:B------:R-:W-:Y:S02]  /*55a0*/  LEA R48, P3, R53, R68, 0x1 ;  /* 0x0000004435307211 */ /* 0x000fe400078608ff */
[----:B------:R-:W-:Y:S01]  /*55b0*/  LEA.HI.X.SX32 R41, R45, R92, 0x1, P4 ;  /* 0x0000005c2d297211 */ /* 0x000fe200020f0eff */
[----:B------:R-:W-:Y:S01]  /*55c0*/  STG.E.U16 desc[UR10][R22.64], R90 ;  /* 0x0000005a16007986 */ /* 0x000fe2000c10150a */
[----:B------:R-:W-:-:S02]  /*55d0*/  LEA R46, P4, R51, R68, 0x1 ;  /* 0x00000044332e7211 */ /* 0x000fc400078808ff */
[----:B------:R-:W-:Y:S02]  /*55e0*/  LEA.HI.X.SX32 R45, R49, R92, 0x1, P6 ;  /* 0x0000005c312d7211 */ /* 0x000fe400030f0eff */
[----:B------:R-:W-:Y:S02]  /*55f0*/  FSETP.NEU.AND P1, PT, R54, RZ, PT ;  /* 0x000000ff3600720b */ /* 0x000fe40003f2d000 */
[----:B------:R-:W-:Y:S02]  /*5600*/  LEA R50, P6, R55, R68, 0x1 ;  /* 0x0000004437327211 */ /* 0x000fe400078c08ff */
[----:B------:R-:W-:Y:S02]  /*5610*/  LEA.HI.X.SX32 R49, R53, R92, 0x1, P3 ;  /* 0x0000005c35317211 */ /* 0x000fe400018f0eff */
[----:B------:R-:W-:Y:S01]  /*5620*/  FSETP.NEU.AND P0, PT, R67, RZ, PT ;  /* 0x000000ff4300720b */ /* 0x000fe20003f0d000 */
[----:B------:R-:W-:Y:S01]  /*5630*/  IMAD R67, R74, 0x4, R65 ;  /* 0x000000044a437824 */ /* 0x000fe200078e0241 */
[----:B------:R-:W-:-:S02]  /*5640*/  LEA R54, P3, R59, R68, 0x1 ;  /* 0x000000443b367211 */ /* 0x000fc400078608ff */
[----:B------:R-:W-:Y:S01]  /*5650*/  FSETP.NEU.AND P2, PT, R52, RZ, PT ;  /* 0x000000ff3400720b */ /* 0x000fe20003f4d000 */
[C---:B------:R-:W-:Y:S01]  /*5660*/  IMAD R69, R74.reuse, 0x4, R67 ;  /* 0x000000044a457824 */ /* 0x040fe200078e0243 */
[----:B------:R-:W-:Y:S02]  /*5670*/  LEA.HI.X.SX32 R47, R51, R92, 0x1, P4 ;  /* 0x0000005c332f7211 */ /* 0x000fe400020f0eff */
[----:B------:R-:W-:Y:S01]  /*5680*/  LEA R52, P4, R57, R68, 0x1 ;  /* 0x0000004439347211 */ /* 0x000fe200078808ff */
[----:B------:R-:W-:Y:S01]  /*5690*/  IMAD R73, R74, 0x4, R69 ;  /* 0x000000044a497824 */ /* 0x000fe200078e0245 */
[----:B------:R-:W-:Y:S02]  /*56a0*/  LEA.HI.X.SX32 R51, R55, R92, 0x1, P6 ;  /* 0x0000005c37337211 */ /* 0x000fe400030f0eff */
[----:B------:R-:W-:Y:S01]  /*56b0*/  LEA R56, P6, R60, R68, 0x1 ;  /* 0x000000443c387211 */ /* 0x000fe200078c08ff */
[----:B------:R-:W-:Y:S01]  /*56c0*/  IMAD R74, R74, 0x4, R73 ;  /* 0x000000044a4a7824 */ /* 0x000fe200078e0249 */
[----:B------:R-:W-:-:S02]  /*56d0*/  LEA.HI.X.SX32 R55, R59, R92, 0x1, P3 ;  /* 0x0000005c3b377211 */ /* 0x000fc400018f0eff */
[----:B------:R-:W-:Y:S02]  /*56e0*/  LEA R4, P3, R63, R68, 0x1 ;  /* 0x000000443f047211 */ /* 0x000fe400078608ff */
[----:B------:R-:W-:Y:S02]  /*56f0*/  LEA.HI.X.SX32 R53, R57, R92, 0x1, P4 ;  /* 0x0000005c39357211 */ /* 0x000fe400020f0eff */
[----:B------:R-:W-:Y:S02]  /*5700*/  LEA R58, P4, R61, R68, 0x1 ;  /* 0x000000443d3a7211 */ /* 0x000fe400078808ff */
[----:B------:R-:W-:Y:S02]  /*5710*/  LEA.HI.X.SX32 R57, R60, R92, 0x1, P6 ;  /* 0x0000005c3c397211 */ /* 0x000fe400030f0eff */
[----:B------:R-:W-:Y:S02]  /*5720*/  LEA R60, P6, R65, R68, 0x1 ;  /* 0x00000044413c7211 */ /* 0x000fe400078c08ff */
[----:B------:R-:W-:-:S02]  /*5730*/  LEA.HI.X.SX32 R5, R63, R92, 0x1, P3 ;  /* 0x0000005c3f057211 */ /* 0x000fc400018f0eff */
[----:B------:R-:W-:Y:S02]  /*5740*/  LEA R64, P3, R69, R68, 0x1 ;  /* 0x0000004445407211 */ /* 0x000fe400078608ff */
[-C--:B------:R-:W-:Y:S02]  /*5750*/  LEA.HI.X.SX32 R59, R61, R92.reuse, 0x1, P4 ;  /* 0x0000005c3d3b7211 */ /* 0x080fe400020f0eff */
[-C--:B------:R-:W-:Y:S02]  /*5760*/  LEA.HI.X.SX32 R61, R65, R92.reuse, 0x1, P6 ;  /* 0x0000005c413d7211 */ /* 0x080fe400030f0eff */
[----:B------:R-:W-:Y:S02]  /*5770*/  LEA.HI.X.SX32 R65, R69, R92, 0x1, P3 ;  /* 0x0000005c45417211 */ /* 0x000fe400018f0eff */
[----:B------:R-:W-:Y:S02]  /*5780*/  FSETP.NEU.AND P3, PT, R6, RZ, PT ;  /* 0x000000ff0600720b */ /* 0x000fe40003f6d000 */
[----:B------:R-:W-:-:S02]  /*5790*/  PRMT R6, R76, 0x7632, R6 ;  /* 0x000076324c067816 */ /* 0x000fc40000000006 */
[----:B-1----:R-:W-:Y:S02]  /*57a0*/  PRMT R13, R84, 0x7632, R13 ;  /* 0x00007632540d7816 */ /* 0x002fe4000000000d */
[----:B------:R-:W-:Y:S01]  /*57b0*/  PRMT R8, R78, 0x7632, R8 ;  /* 0x000076324e087816 */ /* 0x000fe20000000008 */
[----:B------:R-:W-:Y:S01]  /*57c0*/  STG.E.U16 desc[UR10][R24.64], R6 ;  /* 0x0000000618007986 */ /* 0x000fe2000c10150a */
[----:B0-----:R-:W-:Y:S02]  /*57d0*/  PRMT R15, R86, 0x7632, R15 ;  /* 0x00007632560f7816 */ /* 0x001fe4000000000f */
[----:B--2---:R-:W-:Y:S01]  /*57e0*/  PRMT R16, R80, 0x7632, R16 ;  /* 0x0000763250107816 */ /* 0x004fe20000000010 */
[----:B------:R0:W-:Y:S01]  /*57f0*/  STG.E.U16 desc[UR10][R26.64], R13 ;  /* 0x0000000d1a007986 */ /* 0x0001e2000c10150a */
[----:B------:R-:W-:Y:S02]  /*5800*/  PRMT R17, R88, 0x7632, R17 ;  /* 0x0000763258117816 */ /* 0x000fe40000000011 */
[----:B---3--:R-:W-:Y:S01]  /*5810*/  PRMT R18, R82, 0x7632, R18 ;  /* 0x0000763252127816 */ /* 0x008fe20000000012 */
[----:B------:R1:W-:Y:S01]  /*5820*/  STG.E.U16 desc[UR10][R28.64], R8 ;  /* 0x000000081c007986 */ /* 0x0003e2000c10150a */
[----:B------:R-:W-:-:S02]  /*5830*/  PRMT R19, R90, 0x7632, R19 ;  /* 0x000076325a137816 */ /* 0x000fc40000000013 */
[-C--:B------:R-:W-:Y:S01]  /*5840*/  LEA R62, P4, R67, R68.reuse, 0x1 ;  /* 0x00000044433e7211 */ /* 0x080fe200078808ff */
[----:B------:R2:W-:Y:S01]  /*5850*/  STG.E.U16 desc[UR10][R30.64], R15 ;  /* 0x0000000f1e007986 */ /* 0x0005e2000c10150a */
[----:B------:R-:W-:Y:S02]  /*5860*/  PRMT R9, R77, 0x7632, R9 ;  /* 0x000076324d097816 */ /* 0x000fe40000000009 */
[----:B------:R-:W-:Y:S01]  /*5870*/  LEA R66, P6, R73, R68, 0x1 ;  /* 0x0000004449427211 */ /* 0x000fe200078c08ff */
[----:B------:R3:W-:Y:S01]  /*5880*/  STG.E.U16 desc[UR10][R32.64], R16 ;  /* 0x0000001020007986 */ /* 0x0007e2000c10150a */
[----:B------:R-:W-:Y:S01]  /*5890*/  LEA.HI.X.SX32 R63, R67, R92, 0x1, P4 ;  /* 0x0000005c433f7211 */ /* 0x000fe200020f0eff */
[----:B0-----:R-:W0:Y:S01]  /*58a0*/  LDC.64 R12, c[0x0][0x3a0] ;  /* 0x0000e800ff0c7b82 */ /* 0x001e220000000a00 */
[----:B------:R-:W-:Y:S01]  /*58b0*/  PRMT R10, R79, 0x7632, R10 ;  /* 0x000076324f0a7816 */ /* 0x000fe2000000000a */
[----:B------:R4:W-:Y:S01]  /*58c0*/  STG.E.U16 desc[UR10][R34.64], R17 ;  /* 0x0000001122007986 */ /* 0x0009e2000c10150a */
[----:B-1----:R-:W-:-:S02]  /*58d0*/  PRMT R29, R85, 0x7632, R29 ;  /* 0x00007632551d7816 */ /* 0x002fc4000000001d */
[----:B------:R-:W-:Y:S01]  /*58e0*/  LEA R68, P4, R74, R68, 0x1 ;  /* 0x000000444a447211 */ /* 0x000fe200078808ff */
[----:B------:R-:W-:Y:S01]  /*58f0*/  STG.E.U16 desc[UR10][R36.64], R18 ;  /* 0x0000001224007986 */ /* 0x000fe2000c10150a */
[----:B--2---:R-:W-:Y:S02]  /*5900*/  PRMT R30, R87, 0x7632, R30 ;  /* 0x00007632571e7816 */ /* 0x004fe4000000001e */
[----:B------:R-:W-:Y:S01]  /*5910*/  PRMT R31, R81, 0x7632, R31 ;  /* 0x00007632511f7816 */ /* 0x000fe2000000001f */
[----:B------:R-:W-:Y:S01]  /*5920*/  STG.E.U16 desc[UR10][R38.64], R19 ;  /* 0x0000001326007986 */ /* 0x000fe2000c10150a */
[----:B---3--:R-:W-:Y:S02]  /*5930*/  PRMT R32, R89, 0x7632, R32 ;  /* 0x0000763259207816 */ /* 0x008fe40000000020 */
[----:B------:R-:W-:Y:S01]  /*5940*/  LEA.HI.X.SX32 R67, R73, R92, 0x1, P6 ;  /* 0x0000005c49437211 */ /* 0x000fe200030f0eff */
[----:B------:R-:W-:Y:S01]  /*5950*/  STG.E.U16 desc[UR10][R40.64], R77 ;  /* 0x0000004d28007986 */ /* 0x000fe2000c10150a */
[----:B------:R-:W-:-:S02]  /*5960*/  PRMT R33, R83, 0x7632, R33 ;  /* 0x0000763253217816 */ /* 0x000fc40000000021 */
[----:B------:R-:W-:Y:S01]  /*5970*/  LEA.HI.X.SX32 R69, R74, R92, 0x1, P4 ;  /* 0x0000005c4a457211 */ /* 0x000fe200020f0eff */
[----:B------:R-:W-:Y:S01]  /*5980*/  STG.E.U16 desc[UR10][R42.64], R85 ;  /* 0x000000552a007986 */ /* 0x000fe2000c10150a */
[----:B----4-:R-:W-:Y:S02]  /*5990*/  PRMT R34, R91, 0x7632, R34 ;  /* 0x000076325b227816 */ /* 0x010fe40000000022 */
[----:B------:R-:W-:Y:S01]  /*59a0*/  FSEL R6, R7, -INF , P2 ;  /* 0xff80000007067808 */ /* 0x000fe20001000000 */
[----:B------:R-:W-:Y:S01]  /*59b0*/  STG.E.U16 desc[UR10][R44.64], R79 ;  /* 0x0000004f2c007986 */ /* 0x000fe2000c10150a */
[----:B------:R-:W-:Y:S02]  /*59c0*/  FSEL R7, R70, -INF , P1 ;  /* 0xff80000046077808 */ /* 0x000fe40000800000 */
[----:B------:R-:W-:Y:S01]  /*59d0*/  FSEL R71, R71, -INF , P0 ;  /* 0xff80000047477808 */ /* 0x000fe20000000000 */
[----:B------:R-:W-:Y:S01]  /*59e0*/  STG.E.U16 desc[UR10][R46.64], R87 ;  /* 0x000000572e007986 */ /* 0x000fe2000c10150a */
[----:B------:R-:W-:Y:S01]  /*59f0*/  FSEL R72, R72, -INF , P3 ;  /* 0xff80000048487808 */ /* 0x000fe20001800000 */
[----:B------:R-:W-:Y:S01]  /*5a00*/  FFMA R8, R6, 0.69314718246459960938, R169 ;  /* 0x3f31721806087823 */ /* 0x000fe200000000a9 */
[----:B------:R-:W-:Y:S01]  /*5a10*/  LOP3.LUT R0, R0, 0x1c, RZ, 0xc0, !PT ;  /* 0x0000001c00007812 */ /* 0x000fe200078ec0ff */
[----:B------:R-:W-:Y:S02]  /*5a20*/  STG.E.U16 desc[UR10][R48.64], R81 ;  /* 0x0000005130007986 */ /* 0x000fe4000c10150a */
[----:B------:R-:W-:Y:S01]  /*5a30*/  FFMA R11, R72, 0.69314718246459960938, R149 ;  /* 0x3f317218480b7823 */ /* 0x000fe20000000095 */
[----:B------:R-:W-:Y:S01]  /*5a40*/  LEA R0, R0, UR6, 0x2 ;  /* 0x0000000600007c11 */ /* 0x000fe2000f8e10ff */
[----:B------:R-:W-:Y:S04]  /*5a50*/  STG.E.U16 desc[UR10][R50.64], R89 ;  /* 0x0000005932007986 */ /* 0x000fe8000c10150a */
[----:B------:R-:W-:Y:S04]  /*5a60*/  STG.E.U16 desc[UR10][R52.64], R83 ;  /* 0x0000005334007986 */ /* 0x000fe8000c10150a */
[----:B------:R-:W-:Y:S04]  /*5a70*/  STG.E.U16 desc[UR10][R54.64], R91 ;  /* 0x0000005b36007986 */ /* 0x000fe8000c10150a */
[----:B------:R1:W-:Y:S04]  /*5a80*/  STG.E.U16 desc[UR10][R56.64], R9 ;  /* 0x0000000938007986 */ /* 0x0003e8000c10150a */
[----:B------:R-:W-:Y:S04]  /*5a90*/  STG.E.U16 desc[UR10][R58.64], R29 ;  /* 0x0000001d3a007986 */ /* 0x000fe8000c10150a */
[----:B------:R2:W-:Y:S04]  /*5aa0*/  STG.E.U16 desc[UR10][R4.64], R10 ;  /* 0x0000000a04007986 */ /* 0x0005e8000c10150a */
[----:B------:R3:W-:Y:S01]  /*5ab0*/  STG.E.U16 desc[UR10][R60.64], R30 ;  /* 0x0000001e3c007986 */ /* 0x0007e2000c10150a */
[----:B-1----:R-:W-:-:S03]  /*5ac0*/  FFMA R9, R7, 0.69314718246459960938, R168 ;  /* 0x3f31721807097823 */ /* 0x002fc600000000a8 */
[----:B------:R3:W-:Y:S04]  /*5ad0*/  STG.E.U16 desc[UR10][R62.64], R31 ;  /* 0x0000001f3e007986 */ /* 0x0007e8000c10150a */
[----:B------:R3:W-:Y:S01]  /*5ae0*/  STG.E.U16 desc[UR10][R64.64], R32 ;  /* 0x0000002040007986 */ /* 0x0007e2000c10150a */
[----:B--2---:R-:W-:Y:S01]  /*5af0*/  FFMA R10, R71, 0.69314718246459960938, R148 ;  /* 0x3f317218470a7823 */ /* 0x004fe20000000094 */
[C---:B------:R-:W-:Y:S02]  /*5b00*/  IMAD.SHL.U32 R5, R2.reuse, 0x4, RZ ;  /* 0x0000000402057824 */ /* 0x040fe400078e00ff */
[----:B------:R3:W-:Y:S01]  /*5b10*/  STG.E.U16 desc[UR10][R66.64], R33 ;  /* 0x0000002142007986 */ /* 0x0007e2000c10150a */
[----:B------:R-:W-:Y:S02]  /*5b20*/  IMAD.HI R2, R2, 0x4, RZ ;  /* 0x0000000402027827 */ /* 0x000fe400078e02ff */
[----:B0-----:R-:W-:Y:S01]  /*5b30*/  IADD3 R4, P0, P1, R5, UR7, R12 ;  /* 0x0000000705047c10 */ /* 0x001fe2000f91e00c */
[----:B------:R3:W-:Y:S03]  /*5b40*/  STG.E.U16 desc[UR10][R68.64], R34 ;  /* 0x0000002244007986 */ /* 0x0007e6000c10150a */
[----:B------:R-:W-:Y:S01]  /*5b50*/  IADD3.X R5, PT, PT, R2, UR5, R13, P0, P1 ;  /* 0x0000000502057c10 */ /* 0x000fe200087e240d */
[----:B------:R-:W-:Y:S06]  /*5b60*/  BAR.SYNC.DEFER_BLOCKING 0x0 ;  /* 0x0000000000007b1d */ /* 0x000fec0000010000 */
[----:B------:R3:W-:Y:S02]  /*5b70*/  STS.128 [R0], R8 ;  /* 0x0000000800007388 */ /* 0x0007e40000000c00 */
[----:B------:R-:W-:Y:S06]  /*5b80*/  BAR.SYNC.DEFER_BLOCKING 0x0 ;  /* 0x0000000000007b1d */ /* 0x000fec0000010000 */
[----:B------:R-:W-:Y:S05]  /*5b90*/  @P5 EXIT ;  /* 0x000000000000594d */ /* 0x000fea0003800000 */
[----:B------:R-:W0:Y:S04]  /*5ba0*/  LDS R3, [R3] ;  /* 0x0000000003037984 */ /* 0x000e280000000800 */
[----:B0-----:R-:W-:Y:S01]  /*5bb0*/  STG.E desc[UR10][R4.64], R3 ;  /* 0x0000000304007986 */ /* 0x001fe2000c10190a */
[----:B------:R-:W-:Y:S05]  /*5bc0*/  EXIT ;  /* 0x000000000000794d */ /* 0x000fea0003800000 */
.L_x_2:
[----:B------:R-:W-:-:S00]  /*5bd0*/  BRA `(.L_x_2) ;  /* 0xfffffffc00fc7947 */ /* 0x000fc0000383ffff */
[----:B------:R-:W-:-:S00]  /*5be0*/  NOP ;  /* 0x0000000000007918 */ /* 0x000fc00000000000 */
        /* <DEDUP_REMOVED lines=9> */
.L_x_3:


//--------------------- .nv.global.init           --------------------------
	.section	.nv.global.init,"aw",@progbits
.nv.global.init:
	.type		_$_str,@object
	.size		_$_str,(.L_0 - _$_str)
_$_str:
        /*0000*/ 	.byte	0x5f, 0x5f, 0x43, 0x55, 0x44, 0x41, 0x5f, 0x46, 0x54, 0x5a, 0x00
.L_0:


//--------------------- .nv.shared.attn_fwd       --------------------------
	.section	.nv.shared.attn_fwd,"aw",@nobits
	.sectionflags	@""
	.align	16
	.zero		1024


//--------------------- .nv.shared.reserved.0     --------------------------
	.section	.nv.shared.reserved.0,"aw",@nobits
	.weak		__nv_reservedSMEM_offset_0_alias
	.size		__nv_reservedSMEM_offset_0_alias, 0, 64
	.other		__nv_reservedSMEM_offset_0_alias,@"STO_CUDA_RESERVED_SHARED STV_DEFAULT"
__nv_reservedSMEM_offset_0_alias:
	.zero		0
	.zero		64


//--------------------- .nv.constant0.attn_fwd    --------------------------
	.section	.nv.constant0.attn_fwd,"a",@progbits
	.sectionflags	@""
	.align	4
.nv.constant0.attn_fwd:
	.zero		1032


//--------------------- SYMBOLS --------------------------

	.type		.nv.reservedSmem.offset0,@object
	.size		.nv.reservedSmem.offset0,0x4
	.type		.nv.reservedSmem.cap,@object
	.size		.nv.reservedSmem.cap,0x4
